	.target	sm_100a

	.elftype	@"ET_EXEC"


//--------------------- .note.nv.tkinfo           --------------------------
	.section	.note.nv.tkinfo,"",@"SHT_NOTE"
	.sectionflags	@"SHF_NOTE_NV_TKINFO"
	.tkinfo
        /*0018*/ 	.word	0x00000002
        /*0030*/ 	.string	""
        /*0030*/ 	.string	"ptxas"
        /*0030*/ 	.string	"Cuda compilation tools, release 13.0, V13.0.88"
        /*0030*/ 	.string	"Build cuda_13.0.r13.0/compiler.36424714_0"
        /*0030*/ 	.string	"-arch sm_100a -m 64 "



//--------------------- .note.nv.cuinfo           --------------------------
	.section	.note.nv.cuinfo,"",@"SHT_NOTE"
	.sectionflags	@"SHF_NOTE_NV_CUINFO"
        /*0018*/ 	.short	0x0002
        /*001a*/ 	.short	0x0064
        /*001c*/ 	.short	0x0082
	.zero		2


//--------------------- .nv.info                  --------------------------
	.section	.nv.info,"",@"SHT_CUDA_INFO"
	.align	4


	//----- nvinfo : EIATTR_REGCOUNT
	.align		4
        /*0000*/ 	.byte	0x04, 0x2f
        /*0002*/ 	.short	(.L_19 - .L_18)
	.align		4
.L_18:
        /*0004*/ 	.word	index@(_ZN7cutlass13device_kernelINS_4gemm6kernel13GemmUniversalIN4cute5tupleIJiiiiEEENS1_10collective13CollectiveMmaINS1_35MainloopSm100TmaUmmaWarpSpecializedILi4ELi2ELi4ENS5_IJNS4_1CILi1EEENSA_ILi4EEESB_EEEEENS5_IJNSA_ILi128EEENSA_ILi64EEESF_EEENS_10bfloat16_tENS5_IJlSB_lEEESI_SJ_NS4_8TiledMMAINS4_8MMA_AtomIJNS4_20SM100_MMA_F16BF16_SSISI_SI_fLi128ELi64ELNS4_4UMMA5MajorE0ELSO_0ELNSN_7ScaleInE0ELSP_0EEEEEENS4_6LayoutINS5_IJSB_SB_SB_EEENS5_IJNSA_ILi0EEESU_SU_EEEEENS5_IJNS4_10UnderscoreESX_SX_EEEEENS4_23SM90_TMA_LOAD_MULTICASTENS4_14ComposedLayoutINS4_7SwizzleILi3ELi4ELi3EEENS4_18smem_ptr_flag_bitsILi16EEENSS_INS5_IJNSA_ILi8EEESG_EEENS5_IJSG_SB_EEEEEEEvNS4_8identityENS4_13SM90_TMA_LOADES1A_vS1B_EENS_8epilogue10collective18CollectiveEpilogueINS1E_23Sm100TmaWarpSpecializedILi3ELi2ELi32ELb1ELb0EEEJSH_NS5_IJNSS_ISF_SB_EENSS_INSA_ILi32EEESB_EEEEESI_SJ_SI_SJ_NS1E_6fusion15FusionCallbacksIS1I_NS1N_17LinearCombinationISI_fSI_fLNS_15FloatRoundStyleE2EEESH_S1M_JEEENS4_5SM1004TMEM4LOAD26SM100_TMEM_LOAD_32dp32b32xES1C_NS11_INS12_ILi2ELi4ELi3EEES15_NSS_INS5_IJS16_S1K_EEENS5_IJS1K_SB_EEEEEEENS4_39AutoVectorizingCopyWithAssumedAlignmentILi128EEENS4_14SM90_TMA_STOREES21_S23_S23_EEEvvEEEEvNT_6ParamsE)
        /*0008*/ 	.word	0x00000079


	//----- nvinfo : EIATTR_FRAME_SIZE
	.align		4
.L_19:
        /*000c*/ 	.byte	0x04, 0x11
        /*000e*/ 	.short	(.L_21 - .L_20)
	.align		4
.L_20:
        /*0010*/ 	.word	index@($__internal_2_$__cuda_sm10x_tcgen05_guardrail_trap_unallocated_columns_being_dealloced)
        /*0014*/ 	.word	0x00000000


	//----- nvinfo : EIATTR_FRAME_SIZE
	.align		4
.L_21:
        /*0018*/ 	.byte	0x04, 0x11
        /*001a*/ 	.short	(.L_23 - .L_22)
	.align		4
.L_22:
        /*001c*/ 	.word	index@($__internal_1_$__cuda_sm10x_tcgen05_guardrail_trap_phase_invalid_during_alloc)
        /*0020*/ 	.word	0x00000000


	//----- nvinfo : EIATTR_FRAME_SIZE
	.align		4
.L_23:
        /*0024*/ 	.byte	0x04, 0x11
        /*0026*/ 	.short	(.L_25 - .L_24)
	.align		4
.L_24:
        /*0028*/ 	.word	index@($__internal_0_$__cuda_sm10x_tcgen05_guardrail_trap_col_being_dealloced_not_returned_by_alloc)
        /*002c*/ 	.word	0x00000000


	//----- nvinfo : EIATTR_FRAME_SIZE
	.align		4
.L_25:
        /*0030*/ 	.byte	0x04, 0x11
        /*0032*/ 	.short	(.L_27 - .L_26)
	.align		4
.L_26:
        /*0034*/ 	.word	index@(_ZN7cutlass13device_kernelINS_4gemm6kernel13GemmUniversalIN4cute5tupleIJiiiiEEENS1_10collective13CollectiveMmaINS1_35MainloopSm100TmaUmmaWarpSpecializedILi4ELi2ELi4ENS5_IJNS4_1CILi1EEENSA_ILi4EEESB_EEEEENS5_IJNSA_ILi128EEENSA_ILi64EEESF_EEENS_10bfloat16_tENS5_IJlSB_lEEESI_SJ_NS4_8TiledMMAINS4_8MMA_AtomIJNS4_20SM100_MMA_F16BF16_SSISI_SI_fLi128ELi64ELNS4_4UMMA5MajorE0ELSO_0ELNSN_7ScaleInE0ELSP_0EEEEEENS4_6LayoutINS5_IJSB_SB_SB_EEENS5_IJNSA_ILi0EEESU_SU_EEEEENS5_IJNS4_10UnderscoreESX_SX_EEEEENS4_23SM90_TMA_LOAD_MULTICASTENS4_14ComposedLayoutINS4_7SwizzleILi3ELi4ELi3EEENS4_18smem_ptr_flag_bitsILi16EEENSS_INS5_IJNSA_ILi8EEESG_EEENS5_IJSG_SB_EEEEEEEvNS4_8identityENS4_13SM90_TMA_LOADES1A_vS1B_EENS_8epilogue10collective18CollectiveEpilogueINS1E_23Sm100TmaWarpSpecializedILi3ELi2ELi32ELb1ELb0EEEJSH_NS5_IJNSS_ISF_SB_EENSS_INSA_ILi32EEESB_EEEEESI_SJ_SI_SJ_NS1E_6fusion15FusionCallbacksIS1I_NS1N_17LinearCombinationISI_fSI_fLNS_15FloatRoundStyleE2EEESH_S1M_JEEENS4_5SM1004TMEM4LOAD26SM100_TMEM_LOAD_32dp32b32xES1C_NS11_INS12_ILi2ELi4ELi3EEES15_NSS_INS5_IJS16_S1K_EEENS5_IJS1K_SB_EEEEEEENS4_39AutoVectorizingCopyWithAssumedAlignmentILi128EEENS4_14SM90_TMA_STOREES21_S23_S23_EEEvvEEEEvNT_6ParamsE)
        /*0038*/ 	.word	0x00000000


	//----- nvinfo : EIATTR_MIN_STACK_SIZE
	.align		4
.L_27:
        /*003c*/ 	.byte	0x04, 0x12
        /*003e*/ 	.short	(.L_29 - .L_28)
	.align		4
.L_28:
        /*0040*/ 	.word	index@(_ZN7cutlass13device_kernelINS_4gemm6kernel13GemmUniversalIN4cute5tupleIJiiiiEEENS1_10collective13CollectiveMmaINS1_35MainloopSm100TmaUmmaWarpSpecializedILi4ELi2ELi4ENS5_IJNS4_1CILi1EEENSA_ILi4EEESB_EEEEENS5_IJNSA_ILi128EEENSA_ILi64EEESF_EEENS_10bfloat16_tENS5_IJlSB_lEEESI_SJ_NS4_8TiledMMAINS4_8MMA_AtomIJNS4_20SM100_MMA_F16BF16_SSISI_SI_fLi128ELi64ELNS4_4UMMA5MajorE0ELSO_0ELNSN_7ScaleInE0ELSP_0EEEEEENS4_6LayoutINS5_IJSB_SB_SB_EEENS5_IJNSA_ILi0EEESU_SU_EEEEENS5_IJNS4_10UnderscoreESX_SX_EEEEENS4_23SM90_TMA_LOAD_MULTICASTENS4_14ComposedLayoutINS4_7SwizzleILi3ELi4ELi3EEENS4_18smem_ptr_flag_bitsILi16EEENSS_INS5_IJNSA_ILi8EEESG_EEENS5_IJSG_SB_EEEEEEEvNS4_8identityENS4_13SM90_TMA_LOADES1A_vS1B_EENS_8epilogue10collective18CollectiveEpilogueINS1E_23Sm100TmaWarpSpecializedILi3ELi2ELi32ELb1ELb0EEEJSH_NS5_IJNSS_ISF_SB_EENSS_INSA_ILi32EEESB_EEEEESI_SJ_SI_SJ_NS1E_6fusion15FusionCallbacksIS1I_NS1N_17LinearCombinationISI_fSI_fLNS_15FloatRoundStyleE2EEESH_S1M_JEEENS4_5SM1004TMEM4LOAD26SM100_TMEM_LOAD_32dp32b32xES1C_NS11_INS12_ILi2ELi4ELi3EEES15_NSS_INS5_IJS16_S1K_EEENS5_IJS1K_SB_EEEEEEENS4_39AutoVectorizingCopyWithAssumedAlignmentILi128EEENS4_14SM90_TMA_STOREES21_S23_S23_EEEvvEEEEvNT_6ParamsE)
        /*0044*/ 	.word	0x00000000
.L_29:


//--------------------- .nv.compat                --------------------------
	.section	.nv.compat,"",@"SHT_CUDA_COMPAT_INFO"
	.align	4
        /*0000*/ 	.byte	0x02, 0x09, 0x01, 0x00, 0x02, 0x02, 0x02, 0x00, 0x02, 0x05, 0x05, 0x00, 0x03, 0x07, 0x01, 0x01
        /*0010*/ 	.byte	0x02, 0x03, 0x01, 0x00, 0x02, 0x06, 0x01, 0x00, 0x04, 0x0b, 0x08, 0x00, 0x09, 0x00, 0x00, 0x00
        /*0020*/ 	.byte	0x00, 0x00, 0x00, 0x00


//--------------------- .nv.info._ZN7cutlass13device_kernelINS_4gemm6kernel13GemmUniversalIN4cute5tupleIJiiiiEEENS1_10collective13CollectiveMmaINS1_35MainloopSm100TmaUmmaWarpSpecializedILi4ELi2ELi4ENS5_IJNS4_1CILi1EEENSA_ILi4EEESB_EEEEENS5_IJNSA_ILi128EEENSA_ILi64EEESF_EEENS_10bfloat16_tENS5_IJlSB_lEEESI_SJ_NS4_8TiledMMAINS4_8MMA_AtomIJNS4_20SM100_MMA_F16BF16_SSISI_SI_fLi128ELi64ELNS4_4UMMA5MajorE0ELSO_0ELNSN_7ScaleInE0ELSP_0EEEEEENS4_6LayoutINS5_IJSB_SB_SB_EEENS5_IJNSA_ILi0EEESU_SU_EEEEENS5_IJNS4_10UnderscoreESX_SX_EEEEENS4_23SM90_TMA_LOAD_MULTICASTENS4_14ComposedLayoutINS4_7SwizzleILi3ELi4ELi3EEENS4_18smem_ptr_flag_bitsILi16EEENSS_INS5_IJNSA_ILi8EEESG_EEENS5_IJSG_SB_EEEEEEEvNS4_8identityENS4_13SM90_TMA_LOADES1A_vS1B_EENS_8epilogue10collective18CollectiveEpilogueINS1E_23Sm100TmaWarpSpecializedILi3ELi2ELi32ELb1ELb0EEEJSH_NS5_IJNSS_ISF_SB_EENSS_INSA_ILi32EEESB_EEEEESI_SJ_SI_SJ_NS1E_6fusion15FusionCallbacksIS1I_NS1N_17LinearCombinationISI_fSI_fLNS_15FloatRoundStyleE2EEESH_S1M_JEEENS4_5SM1004TMEM4LOAD26SM100_TMEM_LOAD_32dp32b32xES1C_NS11_INS12_ILi2ELi4ELi3EEES15_NSS_INS5_IJS16_S1K_EEENS5_IJS1K_SB_EEEEEEENS4_39AutoVectorizingCopyWithAssumedAlignmentILi128EEENS4_14SM90_TMA_STOREES21_S23_S23_EEEvvEEEEvNT_6ParamsE --------------------------
	.section	.nv.info._ZN7cutlass13device_kernelINS_4gemm6kernel13GemmUniversalIN4cute5tupleIJiiiiEEENS1_10collective13CollectiveMmaINS1_35MainloopSm100TmaUmmaWarpSpecializedILi4ELi2ELi4ENS5_IJNS4_1CILi1EEENSA_ILi4EEESB_EEEEENS5_IJNSA_ILi128EEENSA_ILi64EEESF_EEENS_10bfloat16_tENS5_IJlSB_lEEESI_SJ_NS4_8TiledMMAINS4_8MMA_AtomIJNS4_20SM100_MMA_F16BF16_SSISI_SI_fLi128ELi64ELNS4_4UMMA5MajorE0ELSO_0ELNSN_7ScaleInE0ELSP_0EEEEEENS4_6LayoutINS5_IJSB_SB_SB_EEENS5_IJNSA_ILi0EEESU_SU_EEEEENS5_IJNS4_10UnderscoreESX_SX_EEEEENS4_23SM90_TMA_LOAD_MULTICASTENS4_14ComposedLayoutINS4_7SwizzleILi3ELi4ELi3EEENS4_18smem_ptr_flag_bitsILi16EEENSS_INS5_IJNSA_ILi8EEESG_EEENS5_IJSG_SB_EEEEEEEvNS4_8identityENS4_13SM90_TMA_LOADES1A_vS1B_EENS_8epilogue10collective18CollectiveEpilogueINS1E_23Sm100TmaWarpSpecializedILi3ELi2ELi32ELb1ELb0EEEJSH_NS5_IJNSS_ISF_SB_EENSS_INSA_ILi32EEESB_EEEEESI_SJ_SI_SJ_NS1E_6fusion15FusionCallbacksIS1I_NS1N_17LinearCombinationISI_fSI_fLNS_15FloatRoundStyleE2EEESH_S1M_JEEENS4_5SM1004TMEM4LOAD26SM100_TMEM_LOAD_32dp32b32xES1C_NS11_INS12_ILi2ELi4ELi3EEES15_NSS_INS5_IJS16_S1K_EEENS5_IJS1K_SB_EEEEEEENS4_39AutoVectorizingCopyWithAssumedAlignmentILi128EEENS4_14SM90_TMA_STOREES21_S23_S23_EEEvvEEEEvNT_6ParamsE,"",@"SHT_CUDA_INFO"
	.sectionflags	@""
	.align	4


	//----- nvinfo : EIATTR_CUDA_API_VERSION
	.align		4
        /*0000*/ 	.byte	0x04, 0x37
        /*0002*/ 	.short	(.L_31 - .L_30)
.L_30:
        /*0004*/ 	.word	0x00000082


	//----- nvinfo : EIATTR_KPARAM_INFO
	.align		4
.L_31:
        /*0008*/ 	.byte	0x04, 0x17
        /*000a*/ 	.short	(.L_33 - .L_32)
.L_32:
        /*000c*/ 	.word	0x00000000
        /*0010*/ 	.short	0x0000
        /*0012*/ 	.short	0x0000
        /*0014*/ 	.byte	0x00, 0xf0, 0x01, 0x20


	//----- nvinfo : EIATTR_AT_ENTRY_FRAGMENTS
	.align		4
.L_33:
        /*0018*/ 	.byte	0x04, 0x4f
        /*001a*/ 	.short	(.L_35 - .L_34)


	//   ....[0]....
.L_34:
        /*001c*/ 	.word	0x00000006


	//----- nvinfo : EIATTR_RESERVED_SMEM_USED
	.align		4
.L_35:
        /*0020*/ 	.byte	0x01, 0x41
	.zero		2


	//----- nvinfo : EIATTR_SPARSE_MMA_MASK
	.align		4
        /*0024*/ 	.byte	0x03, 0x50
        /*0026*/ 	.short	0x0000


	//----- nvinfo : EIATTR_TCGEN05_1CTA_USED
	.align		4
        /*0028*/ 	.byte	0x01, 0x51
	.zero		2


	//----- nvinfo : EIATTR_MAXREG_COUNT
	.align		4
        /*002c*/ 	.byte	0x03, 0x1b
        /*002e*/ 	.short	0x00ff


	//----- nvinfo : EIATTR_NUM_BARRIERS
	.align		4
        /*0030*/ 	.byte	0x02, 0x4c
        /*0032*/ 	.byte	0x07
	.zero		1


	//----- nvinfo : EIATTR_EXTERNS
	.align		4
        /*0034*/ 	.byte	0x04, 0x0f
        /*0036*/ 	.short	(.L_37 - .L_36)


	//   ....[0]....
	.align		4
.L_36:
        /*0038*/ 	.word	index@(__assertfail)


	//----- nvinfo : EIATTR_MERCURY_ISA_VERSION
	.align		4
.L_37:
        /*003c*/ 	.byte	0x03, 0x5f
        /*003e*/ 	.short	0x0101


	//----- nvinfo : EIATTR_INT_WARP_WIDE_INSTR_OFFSETS
	.align		4
        /*0040*/ 	.byte	0x04, 0x31
        /*0042*/ 	.short	(.L_39 - .L_38)


	//   ....[0]....
.L_38:
        /*0044*/ 	.word	0x00004050


	//   ....[1]....
        /*0048*/ 	.word	0x00004070


	//   ....[2]....
        /*004c*/ 	.word	0x000040a0


	//   ....[3]....
        /*0050*/ 	.word	0x00004c70


	//   ....[4]....
        /*0054*/ 	.word	0x00004cf0


	//   ....[5]....
        /*0058*/ 	.word	0x00004df0


	//   ....[6]....
        /*005c*/ 	.word	0x00004f00


	//----- nvinfo : EIATTR_COOP_GROUP_MASK_REGIDS
	.align		4
.L_39:
        /*0060*/ 	.byte	0x04, 0x29
        /*0062*/ 	.short	(.L_41 - .L_40)


	//   ....[0]....
.L_40:
        /*0064*/ 	.word	0xffffffff


	//   ....[1]....
        /*0068*/ 	.word	0xffffffff


	//   ....[2]....
        /*006c*/ 	.word	0xffffffff


	//   ....[3]....
        /*0070*/ 	.word	0xffffffff


	//   ....[4]....
        /*0074*/ 	.word	0xffffffff


	//   ....[5]....
        /*0078*/ 	.word	0xffffffff


	//   ....[6]....
        /*007c*/ 	.word	0xffffffff


	//   ....[7]....
        /*0080*/ 	.word	0xffffffff


	//   ....[8]....
        /*0084*/ 	.word	0xffffffff


	//   ....[9]....
        /*0088*/ 	.word	0xffffffff


	//   ....[10]....
        /*008c*/ 	.word	0xffffffff


	//   ....[11]....
        /*0090*/ 	.word	0xffffffff


	//   ....[12]....
        /*0094*/ 	.word	0xffffffff


	//   ....[13]....
        /*0098*/ 	.word	0xffffffff


	//----- nvinfo : EIATTR_COOP_GROUP_INSTR_OFFSETS
	.align		4
.L_41:
        /*009c*/ 	.byte	0x04, 0x28
        /*009e*/ 	.short	(.L_43 - .L_42)


	//   ....[0]....
.L_42:
        /*00a0*/ 	.word	0x00000080


	//   ....[1]....
        /*00a4*/ 	.word	0x000004f0


	//   ....[2]....
        /*00a8*/ 	.word	0x000006a0


	//   ....[3]....
        /*00ac*/ 	.word	0x00000820


	//   ....[4]....
        /*00b0*/ 	.word	0x00000920


	//   ....[5]....
        /*00b4*/ 	.word	0x00000a90


	//   ....[6]....
        /*00b8*/ 	.word	0x00000c30


	//   ....[7]....
        /*00bc*/ 	.word	0x00000de0


	//   ....[8]....
        /*00c0*/ 	.word	0x00002220


	//   ....[9]....
        /*00c4*/ 	.word	0x000030e0


	//   ....[10]....
        /*00c8*/ 	.word	0x000032f0


	//   ....[11]....
        /*00cc*/ 	.word	0x00003320


	//   ....[12]....
        /*00d0*/ 	.word	0x00003f30


	//   ....[13]....
        /*00d4*/ 	.word	0x00004160


	//----- nvinfo : EIATTR_VRC_CTA_INIT_COUNT
	.align		4
.L_43:
        /*00d8*/ 	.byte	0x02, 0x4a
        /*00da*/ 	.byte	0x80
	.zero		1


	//----- nvinfo : EIATTR_SYSCALL_OFFSETS
	.align		4
        /*00dc*/ 	.byte	0x04, 0x46
        /*00de*/ 	.short	(.L_45 - .L_44)


	//   ....[0]....
.L_44:
        /*00e0*/ 	.word	0x00005bf0


	//   ....[1]....
        /*00e4*/ 	.word	0x00005ce0


	//   ....[2]....
        /*00e8*/ 	.word	0x00006580


	//   ....[3]....
        /*00ec*/ 	.word	0x00007250


	//----- nvinfo : EIATTR_MBARRIER_INSTR_OFFSETS
	.align		4
.L_45:
        /*00f0*/ 	.byte	0x04, 0x39
        /*00f2*/ 	.short	(.L_47 - .L_46)


	//   ....[0]....
.L_46:
        /*00f4*/ 	.word	0x00000610
        /*00f8*/ 	.word	0x000000ff
        /*00fc*/ 	.word	0x00000000
        /*0100*/ 	.short	0x0100
        /*0102*/ 	.byte	0x04
	.zero		1


	//   ....[1]....
        /*0104*/ 	.word	0x00000620
        /*0108*/ 	.word	0x000000ff
        /*010c*/ 	.word	0x00000020
        /*0110*/ 	.short	0x0100
        /*0112*/ 	.byte	0x04
	.zero		1


	//   ....[2]....
        /*0114*/ 	.word	0x00000630
        /*0118*/ 	.word	0x000000ff
        /*011c*/ 	.word	0x00000008
        /*0120*/ 	.short	0x0100
        /*0122*/ 	.byte	0x04
	.zero		1


	//   ....[3]....
        /*0124*/ 	.word	0x00000640
        /*0128*/ 	.word	0x000000ff
        /*012c*/ 	.word	0x00000028
        /*0130*/ 	.short	0x0100
        /*0132*/ 	.byte	0x04
	.zero		1


	//   ....[4]....
        /*0134*/ 	.word	0x00000650
        /*0138*/ 	.word	0x000000ff
        /*013c*/ 	.word	0x00000010
        /*0140*/ 	.short	0x0100
        /*0142*/ 	.byte	0x04
	.zero		1


	//   ....[5]....
        /*0144*/ 	.word	0x00000660
        /*0148*/ 	.word	0x000000ff
        /*014c*/ 	.word	0x00000030
        /*0150*/ 	.short	0x0100
        /*0152*/ 	.byte	0x04
	.zero		1


	//   ....[6]....
        /*0154*/ 	.word	0x00000670
        /*0158*/ 	.word	0x000000ff
        /*015c*/ 	.word	0x00000018
        /*0160*/ 	.short	0x0100
        /*0162*/ 	.byte	0x04
	.zero		1


	//   ....[7]....
        /*0164*/ 	.word	0x00000680
        /*0168*/ 	.word	0x000000ff
        /*016c*/ 	.word	0x00000038
        /*0170*/ 	.short	0x0100
        /*0172*/ 	.byte	0x04
	.zero		1


	//   ....[8]....
        /*0174*/ 	.word	0x000007b0
        /*0178*/ 	.word	0x000000ff
        /*017c*/ 	.word	0x00000040
        /*0180*/ 	.short	0x0100
        /*0182*/ 	.byte	0x04
	.zero		1


	//   ....[9]....
        /*0184*/ 	.word	0x000007c0
        /*0188*/ 	.word	0x000000ff
        /*018c*/ 	.word	0x00000058
        /*0190*/ 	.short	0x0100
        /*0192*/ 	.byte	0x04
	.zero		1


	//   ....[10]....
        /*0194*/ 	.word	0x000007d0
        /*0198*/ 	.word	0x000000ff
        /*019c*/ 	.word	0x00000048
        /*01a0*/ 	.short	0x0100
        /*01a2*/ 	.byte	0x04
	.zero		1


	//   ....[11]....
        /*01a4*/ 	.word	0x000007e0
        /*01a8*/ 	.word	0x000000ff
        /*01ac*/ 	.word	0x00000060
        /*01b0*/ 	.short	0x0100
        /*01b2*/ 	.byte	0x04
	.zero		1


	//   ....[12]....
        /*01b4*/ 	.word	0x000007f0
        /*01b8*/ 	.word	0x000000ff
        /*01bc*/ 	.word	0x00000050
        /*01c0*/ 	.short	0x0100
        /*01c2*/ 	.byte	0x04
	.zero		1


	//   ....[13]....
        /*01c4*/ 	.word	0x00000800
        /*01c8*/ 	.word	0x000000ff
        /*01cc*/ 	.word	0x00000068
        /*01d0*/ 	.short	0x0100
        /*01d2*/ 	.byte	0x04
	.zero		1


	//   ....[14]....
        /*01d4*/ 	.word	0x000008f0
        /*01d8*/ 	.word	0x000000ff
        /*01dc*/ 	.word	0x00000070
        /*01e0*/ 	.short	0x0100
        /*01e2*/ 	.byte	0x06
	.zero		1


	//   ....[15]....
        /*01e4*/ 	.word	0x00000900
        /*01e8*/ 	.word	0x000000ff
        /*01ec*/ 	.word	0x00000078
        /*01f0*/ 	.short	0x0100
        /*01f2*/ 	.byte	0x06
	.zero		1


	//   ....[16]....
        /*01f4*/ 	.word	0x00000a40
        /*01f8*/ 	.word	0x000000ff
        /*01fc*/ 	.word	0x00000080
        /*0200*/ 	.short	0x0100
        /*0202*/ 	.byte	0x06
	.zero		1


	//   ....[17]....
        /*0204*/ 	.word	0x00000a50
        /*0208*/ 	.word	0x000000ff
        /*020c*/ 	.word	0x00000090
        /*0210*/ 	.short	0x0100
        /*0212*/ 	.byte	0x06
	.zero		1


	//   ....[18]....
        /*0214*/ 	.word	0x00000a60
        /*0218*/ 	.word	0x000000ff
        /*021c*/ 	.word	0x00000088
        /*0220*/ 	.short	0x0100
        /*0222*/ 	.byte	0x06
	.zero		1


	//   ....[19]....
        /*0224*/ 	.word	0x00000a70
        /*0228*/ 	.word	0x000000ff
        /*022c*/ 	.word	0x00000098
        /*0230*/ 	.short	0x0100
        /*0232*/ 	.byte	0x06
	.zero		1


	//   ....[20]....
        /*0234*/ 	.word	0x00000ba0
        /*0238*/ 	.word	0x000000ff
        /*023c*/ 	.word	0x000000a0
        /*0240*/ 	.short	0x0100
        /*0242*/ 	.byte	0x04
	.zero		1


	//   ....[21]....
        /*0244*/ 	.word	0x00000bb0
        /*0248*/ 	.word	0x000000ff
        /*024c*/ 	.word	0x000000c0
        /*0250*/ 	.short	0x0100
        /*0252*/ 	.byte	0x04
	.zero		1


	//   ....[22]....
        /*0254*/ 	.word	0x00000bc0
        /*0258*/ 	.word	0x000000ff
        /*025c*/ 	.word	0x000000a8
        /*0260*/ 	.short	0x0100
        /*0262*/ 	.byte	0x04
	.zero		1


	//   ....[23]....
        /*0264*/ 	.word	0x00000bd0
        /*0268*/ 	.word	0x000000ff
        /*026c*/ 	.word	0x000000c8
        /*0270*/ 	.short	0x0100
        /*0272*/ 	.byte	0x04
	.zero		1


	//   ....[24]....
        /*0274*/ 	.word	0x00000be0
        /*0278*/ 	.word	0x000000ff
        /*027c*/ 	.word	0x000000b0
        /*0280*/ 	.short	0x0100
        /*0282*/ 	.byte	0x04
	.zero		1


	//   ....[25]....
        /*0284*/ 	.word	0x00000bf0
        /*0288*/ 	.word	0x000000ff
        /*028c*/ 	.word	0x000000d0
        /*0290*/ 	.short	0x0100
        /*0292*/ 	.byte	0x04
	.zero		1


	//   ....[26]....
        /*0294*/ 	.word	0x00000c00
        /*0298*/ 	.word	0x000000ff
        /*029c*/ 	.word	0x000000b8
        /*02a0*/ 	.short	0x0100
        /*02a2*/ 	.byte	0x04
	.zero		1


	//   ....[27]....
        /*02a4*/ 	.word	0x00000c10
        /*02a8*/ 	.word	0x000000ff
        /*02ac*/ 	.word	0x000000d8
        /*02b0*/ 	.short	0x0100
        /*02b2*/ 	.byte	0x04
	.zero		1


	//   ....[28]....
        /*02b4*/ 	.word	0x00000d00
        /*02b8*/ 	.word	0x000000ff
        /*02bc*/ 	.word	0x000000e0
        /*02c0*/ 	.short	0x0100
        /*02c2*/ 	.byte	0x04
	.zero		1


	//   ....[29]....
        /*02c4*/ 	.word	0x00000d10
        /*02c8*/ 	.word	0x000000ff
        /*02cc*/ 	.word	0x000000f0
        /*02d0*/ 	.short	0x0100
        /*02d2*/ 	.byte	0x04
	.zero		1


	//   ....[30]....
        /*02d4*/ 	.word	0x00000d20
        /*02d8*/ 	.word	0x000000ff
        /*02dc*/ 	.word	0x000000e8
        /*02e0*/ 	.short	0x0100
        /*02e2*/ 	.byte	0x04
	.zero		1


	//   ....[31]....
        /*02e4*/ 	.word	0x00000d30
        /*02e8*/ 	.word	0x000000ff
        /*02ec*/ 	.word	0x000000f8
        /*02f0*/ 	.short	0x0100
        /*02f2*/ 	.byte	0x04
	.zero		1


	//   ....[32]....
        /*02f4*/ 	.word	0x00001900
        /*02f8*/ 	.word	0x00000003
        /*02fc*/ 	.word	0x000000f0
        /*0300*/ 	.short	0x010a
        /*0302*/ 	.byte	0xff
	.zero		1


	//   ....[33]....
        /*0304*/ 	.word	0x00001930
        /*0308*/ 	.word	0x00000003
        /*030c*/ 	.word	0x000000e0
        /*0310*/ 	.short	0x0101
        /*0312*/ 	.byte	0xff
	.zero		1


	//   ....[34]....
        /*0314*/ 	.word	0x00001a00
        /*0318*/ 	.word	0x000000ff
        /*031c*/ 	.word	0x00000020
        /*0320*/ 	.short	0x010a
        /*0322*/ 	.byte	0x04
	.zero		1


	//   ....[35]....
        /*0324*/ 	.word	0x00001a80
        /*0328*/ 	.word	0x000000ff
        /*032c*/ 	.word	0x00000020
        /*0330*/ 	.short	0x010a
        /*0332*/ 	.byte	0x21
	.zero		1


	//   ....[36]....
        /*0334*/ 	.word	0x00001c20
        /*0338*/ 	.word	0x000000ff
        /*033c*/ 	.word	0x00000020
        /*0340*/ 	.short	0x010a
        /*0342*/ 	.byte	0x05
	.zero		1


	//   ....[37]....
        /*0344*/ 	.word	0x00001e10
        /*0348*/ 	.word	0x000000ff
        /*034c*/ 	.word	0x00000078
        /*0350*/ 	.short	0x0101
        /*0352*/ 	.byte	0x15
	.zero		1


	//   ....[38]....
        /*0354*/ 	.word	0x00001e30
        /*0358*/ 	.word	0x000000ff
        /*035c*/ 	.word	0x00000020
        /*0360*/ 	.short	0x010a
        /*0362*/ 	.byte	0x04
	.zero		1


	//   ....[39]....
        /*0364*/ 	.word	0x00001eb0
        /*0368*/ 	.word	0x000000ff
        /*036c*/ 	.word	0x00000020
        /*0370*/ 	.short	0x010a
        /*0372*/ 	.byte	0x21
	.zero		1


	//   ....[40]....
        /*0374*/ 	.word	0x00002040
        /*0378*/ 	.word	0x000000ff
        /*037c*/ 	.word	0x00000020
        /*0380*/ 	.short	0x010a
        /*0382*/ 	.byte	0x05
	.zero		1


	//   ....[41]....
        /*0384*/ 	.word	0x00002250
        /*0388*/ 	.word	0x00000003
        /*038c*/ 	.word	0x00000080
        /*0390*/ 	.short	0x010a
        /*0392*/ 	.byte	0xff
	.zero		1


	//   ....[42]....
        /*0394*/ 	.word	0x000023a0
        /*0398*/ 	.word	0x00000000
        /*039c*/ 	.word	0x00000000
        /*03a0*/ 	.short	0x0101
        /*03a2*/ 	.byte	0xff
	.zero		1


	//   ....[43]....
        /*03a4*/ 	.word	0x00002960
        /*03a8*/ 	.word	0x000000ff
        /*03ac*/ 	.word	0x00000000
        /*03b0*/ 	.short	0x010a
        /*03b2*/ 	.byte	0x04
	.zero		1


	//   ....[44]....
        /*03b4*/ 	.word	0x000029f0
        /*03b8*/ 	.word	0x000000ff
        /*03bc*/ 	.word	0x00000000
        /*03c0*/ 	.short	0x010a
        /*03c2*/ 	.byte	0x05
	.zero		1


	//   ....[45]....
        /*03c4*/ 	.word	0x00002a80
        /*03c8*/ 	.word	0x000000ff
        /*03cc*/ 	.word	0x00000000
        /*03d0*/ 	.short	0x010a
        /*03d2*/ 	.byte	0x05
	.zero		1


	//   ....[46]....
        /*03d4*/ 	.word	0x00002b20
        /*03d8*/ 	.word	0x00000000
        /*03dc*/ 	.word	0x00000000
        /*03e0*/ 	.short	0x010a
        /*03e2*/ 	.byte	0xff
	.zero		1


	//   ....[47]....
        /*03e4*/ 	.word	0x00002c40
        /*03e8*/ 	.word	0x00000002
        /*03ec*/ 	.word	0x000000e0
        /*03f0*/ 	.short	0x010a
        /*03f2*/ 	.byte	0xff
	.zero		1


	//   ....[48]....
        /*03f4*/ 	.word	0x00002ca0
        /*03f8*/ 	.word	0x00000004
        /*03fc*/ 	.word	0x00000000
        /*0400*/ 	.short	0x0101
        /*0402*/ 	.byte	0xff
	.zero		1


	//   ....[49]....
        /*0404*/ 	.word	0x00002cc0
        /*0408*/ 	.word	0x000000ff
        /*040c*/ 	.word	0x00000090
        /*0410*/ 	.short	0x010a
        /*0412*/ 	.byte	0x04
	.zero		1


	//   ....[50]....
        /*0414*/ 	.word	0x00002de0
        /*0418*/ 	.word	0x00000002
        /*041c*/ 	.word	0x00000080
        /*0420*/ 	.short	0x010a
        /*0422*/ 	.byte	0xff
	.zero		1


	//   ....[51]....
        /*0424*/ 	.word	0x00002ef0
        /*0428*/ 	.word	0x00000002
        /*042c*/ 	.word	0x00000000
        /*0430*/ 	.short	0x0101
        /*0432*/ 	.byte	0xff
	.zero		1


	//   ....[52]....
        /*0434*/ 	.word	0x00002f80
        /*0438*/ 	.word	0x000000ff
        /*043c*/ 	.word	0x00000090
        /*0440*/ 	.short	0x0106
        /*0442*/ 	.byte	0x04
	.zero		1


	//   ....[53]....
        /*0444*/ 	.word	0x00002fa0
        /*0448*/ 	.word	0x000000ff
        /*044c*/ 	.word	0x00000090
        /*0450*/ 	.short	0x010a
        /*0452*/ 	.byte	0x04
	.zero		1


	//   ....[54]....
        /*0454*/ 	.word	0x00003030
        /*0458*/ 	.word	0x000000ff
        /*045c*/ 	.word	0x00000090
        /*0460*/ 	.short	0x0106
        /*0462*/ 	.byte	0x07
	.zero		1


	//   ....[55]....
        /*0464*/ 	.word	0x00003070
        /*0468*/ 	.word	0x00000000
        /*046c*/ 	.word	0x00000090
        /*0470*/ 	.short	0x010a
        /*0472*/ 	.byte	0xff
	.zero		1


	//   ....[56]....
        /*0474*/ 	.word	0x00003640
        /*0478*/ 	.word	0x00000000
        /*047c*/ 	.word	0x00000080
        /*0480*/ 	.short	0x010a
        /*0482*/ 	.byte	0xff
	.zero		1


	//   ....[57]....
        /*0484*/ 	.word	0x00003750
        /*0488*/ 	.word	0x00000003
        /*048c*/ 	.word	0x00000000
        /*0490*/ 	.short	0x0101
        /*0492*/ 	.byte	0xff
	.zero		1


	//   ....[58]....
        /*0494*/ 	.word	0x00003760
        /*0498*/ 	.word	0x000000ff
        /*049c*/ 	.word	0x00000000
        /*04a0*/ 	.short	0x010a
        /*04a2*/ 	.byte	0x04
	.zero		1


	//   ....[59]....
        /*04a4*/ 	.word	0x00003780
        /*04a8*/ 	.word	0x000000ff
        /*04ac*/ 	.word	0x000000c0
        /*04b0*/ 	.short	0x010a
        /*04b2*/ 	.byte	0x2d
	.zero		1


	//   ....[60]....
        /*04b4*/ 	.word	0x00003850
        /*04b8*/ 	.word	0x000000ff
        /*04bc*/ 	.word	0x00000000
        /*04c0*/ 	.short	0x010a
        /*04c2*/ 	.byte	0x07
	.zero		1


	//   ....[61]....
        /*04c4*/ 	.word	0x00003990
        /*04c8*/ 	.word	0x000000ff
        /*04cc*/ 	.word	0x00000000
        /*04d0*/ 	.short	0x010a
        /*04d2*/ 	.byte	0x04
	.zero		1


	//   ....[62]....
        /*04d4*/ 	.word	0x00003d60
        /*04d8*/ 	.word	0x000000ff
        /*04dc*/ 	.word	0x00000000
        /*04e0*/ 	.short	0x010a
        /*04e2*/ 	.byte	0x04
	.zero		1


	//   ....[63]....
        /*04e4*/ 	.word	0x00003df0
        /*04e8*/ 	.word	0x000000ff
        /*04ec*/ 	.word	0x00000000
        /*04f0*/ 	.short	0x010a
        /*04f2*/ 	.byte	0x05
	.zero		1


	//   ....[64]....
        /*04f4*/ 	.word	0x00003e80
        /*04f8*/ 	.word	0x000000ff
        /*04fc*/ 	.word	0x00000000
        /*0500*/ 	.short	0x010a
        /*0502*/ 	.byte	0x05
	.zero		1


	//   ....[65]....
        /*0504*/ 	.word	0x00003f10
        /*0508*/ 	.word	0x000000ff
        /*050c*/ 	.word	0x00000000
        /*0510*/ 	.short	0x010a
        /*0512*/ 	.byte	0x04
	.zero		1


	//   ....[66]....
        /*0514*/ 	.word	0x000043a0
        /*0518*/ 	.word	0x0000000c
        /*051c*/ 	.word	0x00000080
        /*0520*/ 	.short	0x010a
        /*0522*/ 	.byte	0xff
	.zero		1


	//   ....[67]....
        /*0524*/ 	.word	0x00004510
        /*0528*/ 	.word	0x00000000
        /*052c*/ 	.word	0x00000000
        /*0530*/ 	.short	0x0101
        /*0532*/ 	.byte	0xff
	.zero		1


	//   ....[68]....
        /*0534*/ 	.word	0x00004990
        /*0538*/ 	.word	0x000000ff
        /*053c*/ 	.word	0x00000078
        /*0540*/ 	.short	0x010a
        /*0542*/ 	.byte	0x18
	.zero		1


	//   ....[69]....
        /*0544*/ 	.word	0x00004b50
        /*0548*/ 	.word	0x000000ff
        /*054c*/ 	.word	0x00000058
        /*0550*/ 	.short	0x010a
        /*0552*/ 	.byte	0x04
	.zero		1


	//   ....[70]....
        /*0554*/ 	.word	0x00004d20
        /*0558*/ 	.word	0x000000ff
        /*055c*/ 	.word	0x00000040
        /*0560*/ 	.short	0x010b
        /*0562*/ 	.byte	0x04
	.zero		1


	//   ....[71]....
        /*0564*/ 	.word	0x00004d30
        /*0568*/ 	.word	0x000000ff
        /*056c*/ 	.word	0x00000000
        /*0570*/ 	.short	0x0101
        /*0572*/ 	.byte	0x14
	.zero		1


	//   ....[72]....
        /*0574*/ 	.word	0x00004d40
        /*0578*/ 	.word	0x000000ff
        /*057c*/ 	.word	0x00000058
        /*0580*/ 	.short	0x010a
        /*0582*/ 	.byte	0x05
	.zero		1


	//   ....[73]....
        /*0584*/ 	.word	0x00004f30
        /*0588*/ 	.word	0x000000ff
        /*058c*/ 	.word	0x00000040
        /*0590*/ 	.short	0x010b
        /*0592*/ 	.byte	0x05
	.zero		1


	//   ....[74]....
        /*0594*/ 	.word	0x00004f40
        /*0598*/ 	.word	0x000000ff
        /*059c*/ 	.word	0x00000000
        /*05a0*/ 	.short	0x0101
        /*05a2*/ 	.byte	0x04
	.zero		1


	//   ....[75]....
        /*05a4*/ 	.word	0x00004fe0
        /*05a8*/ 	.word	0x000000ff
        /*05ac*/ 	.word	0x00000000
        /*05b0*/ 	.short	0x010a
        /*05b2*/ 	.byte	0x04
	.zero		1


	//   ....[76]....
        /*05b4*/ 	.word	0x00005070
        /*05b8*/ 	.word	0x000000ff
        /*05bc*/ 	.word	0x00000000
        /*05c0*/ 	.short	0x010a
        /*05c2*/ 	.byte	0x05
	.zero		1


	//   ....[77]....
        /*05c4*/ 	.word	0x00005110
        /*05c8*/ 	.word	0x00000000
        /*05cc*/ 	.word	0x00000000
        /*05d0*/ 	.short	0x010a
        /*05d2*/ 	.byte	0xff
	.zero		1


	//   ....[78]....
        /*05d4*/ 	.word	0x00005460
        /*05d8*/ 	.word	0x00000000
        /*05dc*/ 	.word	0x00000080
        /*05e0*/ 	.short	0x010a
        /*05e2*/ 	.byte	0xff
	.zero		1


	//   ....[79]....
        /*05e4*/ 	.word	0x00005530
        /*05e8*/ 	.word	0x00000000
        /*05ec*/ 	.word	0x00000000
        /*05f0*/ 	.short	0x0101
        /*05f2*/ 	.byte	0xff
	.zero		1


	//   ....[80]....
        /*05f4*/ 	.word	0x000061d0
        /*05f8*/ 	.word	0x00000000
        /*05fc*/ 	.word	0x00000040
        /*0600*/ 	.short	0x010a
        /*0602*/ 	.byte	0xff
	.zero		1


	//   ....[81]....
        /*0604*/ 	.word	0x00006240
        /*0608*/ 	.word	0x0000006c
        /*060c*/ 	.word	0x000000a0
        /*0610*/ 	.short	0x010a
        /*0612*/ 	.byte	0xff
	.zero		1


	//   ....[82]....
        /*0614*/ 	.word	0x00006330
        /*0618*/ 	.word	0x00000000
        /*061c*/ 	.word	0x00000040
        /*0620*/ 	.short	0x010a
        /*0622*/ 	.byte	0xff
	.zero		1


	//   ....[83]....
        /*0624*/ 	.word	0x00006460
        /*0628*/ 	.word	0x0000006c
        /*062c*/ 	.word	0x000000a0
        /*0630*/ 	.short	0x010a
        /*0632*/ 	.byte	0xff
	.zero		1


	//   ....[84]....
        /*0634*/ 	.word	0x00006f90
        /*0638*/ 	.word	0x00000000
        /*063c*/ 	.word	0x00000000
        /*0640*/ 	.short	0x0101
        /*0642*/ 	.byte	0xff
	.zero		1


	//   ....[85]....
        /*0644*/ 	.word	0x00006fa0
        /*0648*/ 	.word	0x00000002
        /*064c*/ 	.word	0x00000040
        /*0650*/ 	.short	0x010a
        /*0652*/ 	.byte	0xff
	.zero		1


	//   ....[86]....
        /*0654*/ 	.word	0x00007070
        /*0658*/ 	.word	0x00000002
        /*065c*/ 	.word	0x00000040
        /*0660*/ 	.short	0x010a
        /*0662*/ 	.byte	0xff
	.zero		1


	//   ....[87]....
        /*0664*/ 	.word	0x000073f0
        /*0668*/ 	.word	0x000000ff
        /*066c*/ 	.word	0x00000000
        /*0670*/ 	.short	0x0101
        /*0672*/ 	.byte	0x05
	.zero		1


	//   ....[88]....
        /*0674*/ 	.word	0x00007d20
        /*0678*/ 	.word	0x00000002
        /*067c*/ 	.word	0x00000000
        /*0680*/ 	.short	0x0101
        /*0682*/ 	.byte	0xff
	.zero		1


	//   ....[89]....
        /*0684*/ 	.word	0x00007fd0
        /*0688*/ 	.word	0x000000ff
        /*068c*/ 	.word	0x00000000
        /*0690*/ 	.short	0x0101
        /*0692*/ 	.byte	0x04
	.zero		1


	//   ....[90]....
        /*0694*/ 	.word	0x00007ff0
        /*0698*/ 	.word	0x00000003
        /*069c*/ 	.word	0x000000f0
        /*06a0*/ 	.short	0x010a
        /*06a2*/ 	.byte	0xff
	.zero		1


	//   ....[91]....
        /*06a4*/ 	.word	0x00008050
        /*06a8*/ 	.word	0x00000000
        /*06ac*/ 	.word	0x00000020
        /*06b0*/ 	.short	0x010a
        /*06b2*/ 	.byte	0xff
	.zero		1


	//   ....[92]....
        /*06b4*/ 	.word	0x000080b0
        /*06b8*/ 	.word	0x00000000
        /*06bc*/ 	.word	0x00000020
        /*06c0*/ 	.short	0x010a
        /*06c2*/ 	.byte	0xff
	.zero		1


	//   ....[93]....
        /*06c4*/ 	.word	0x00008100
        /*06c8*/ 	.word	0x00000003
        /*06cc*/ 	.word	0x00000080
        /*06d0*/ 	.short	0x010a
        /*06d2*/ 	.byte	0xff
	.zero		1


	//   ....[94]....
        /*06d4*/ 	.word	0x00008160
        /*06d8*/ 	.word	0x00000000
        /*06dc*/ 	.word	0x00000000
        /*06e0*/ 	.short	0x010a
        /*06e2*/ 	.byte	0xff
	.zero		1


	//   ....[95]....
        /*06e4*/ 	.word	0x000081c0
        /*06e8*/ 	.word	0x00000000
        /*06ec*/ 	.word	0x00000000
        /*06f0*/ 	.short	0x010a
        /*06f2*/ 	.byte	0xff
	.zero		1


	//   ....[96]....
        /*06f4*/ 	.word	0x00008220
        /*06f8*/ 	.word	0x00000000
        /*06fc*/ 	.word	0x00000000
        /*0700*/ 	.short	0x010a
        /*0702*/ 	.byte	0xff
	.zero		1


	//   ....[97]....
        /*0704*/ 	.word	0x00008270
        /*0708*/ 	.word	0x00000002
        /*070c*/ 	.word	0x000000e0
        /*0710*/ 	.short	0x010a
        /*0712*/ 	.byte	0xff
	.zero		1


	//   ....[98]....
        /*0714*/ 	.word	0x000082d0
        /*0718*/ 	.word	0x00000002
        /*071c*/ 	.word	0x00000090
        /*0720*/ 	.short	0x010a
        /*0722*/ 	.byte	0xff
	.zero		1


	//   ....[99]....
        /*0724*/ 	.word	0x00008320
        /*0728*/ 	.word	0x00000002
        /*072c*/ 	.word	0x00000080
        /*0730*/ 	.short	0x010a
        /*0732*/ 	.byte	0xff
	.zero		1


	//   ....[100]....
        /*0734*/ 	.word	0x00008380
        /*0738*/ 	.word	0x00000000
        /*073c*/ 	.word	0x00000090
        /*0740*/ 	.short	0x010a
        /*0742*/ 	.byte	0xff
	.zero		1


	//   ....[101]....
        /*0744*/ 	.word	0x000083d0
        /*0748*/ 	.word	0x00000000
        /*074c*/ 	.word	0x00000080
        /*0750*/ 	.short	0x010a
        /*0752*/ 	.byte	0xff
	.zero		1


	//   ....[102]....
        /*0754*/ 	.word	0x00008430
        /*0758*/ 	.word	0x00000003
        /*075c*/ 	.word	0x000000c0
        /*0760*/ 	.short	0x010a
        /*0762*/ 	.byte	0xff
	.zero		1


	//   ....[103]....
        /*0764*/ 	.word	0x00008490
        /*0768*/ 	.word	0x00000000
        /*076c*/ 	.word	0x00000000
        /*0770*/ 	.short	0x010a
        /*0772*/ 	.byte	0xff
	.zero		1


	//   ....[104]....
        /*0774*/ 	.word	0x000084f0
        /*0778*/ 	.word	0x00000000
        /*077c*/ 	.word	0x00000000
        /*0780*/ 	.short	0x010a
        /*0782*/ 	.byte	0xff
	.zero		1


	//   ....[105]....
        /*0784*/ 	.word	0x00008550
        /*0788*/ 	.word	0x00000000
        /*078c*/ 	.word	0x00000000
        /*0790*/ 	.short	0x010a
        /*0792*/ 	.byte	0xff
	.zero		1


	//   ....[106]....
        /*0794*/ 	.word	0x000085b0
        /*0798*/ 	.word	0x00000000
        /*079c*/ 	.word	0x00000000
        /*07a0*/ 	.short	0x010a
        /*07a2*/ 	.byte	0xff
	.zero		1


	//   ....[107]....
        /*07a4*/ 	.word	0x00008610
        /*07a8*/ 	.word	0x00000000
        /*07ac*/ 	.word	0x00000000
        /*07b0*/ 	.short	0x010a
        /*07b2*/ 	.byte	0xff
	.zero		1


	//   ....[108]....
        /*07b4*/ 	.word	0x00008660
        /*07b8*/ 	.word	0x0000000c
        /*07bc*/ 	.word	0x00000080
        /*07c0*/ 	.short	0x010a
        /*07c2*/ 	.byte	0xff
	.zero		1


	//   ....[109]....
        /*07c4*/ 	.word	0x000086c0
        /*07c8*/ 	.word	0x00000000
        /*07cc*/ 	.word	0x00000078
        /*07d0*/ 	.short	0x010a
        /*07d2*/ 	.byte	0xff
	.zero		1


	//   ....[110]....
        /*07d4*/ 	.word	0x00008720
        /*07d8*/ 	.word	0x00000000
        /*07dc*/ 	.word	0x00000058
        /*07e0*/ 	.short	0x010a
        /*07e2*/ 	.byte	0xff
	.zero		1


	//   ....[111]....
        /*07e4*/ 	.word	0x00008780
        /*07e8*/ 	.word	0x00000009
        /*07ec*/ 	.word	0x00000058
        /*07f0*/ 	.short	0x010a
        /*07f2*/ 	.byte	0xff
	.zero		1


	//   ....[112]....
        /*07f4*/ 	.word	0x000087e0
        /*07f8*/ 	.word	0x00000000
        /*07fc*/ 	.word	0x00000000
        /*0800*/ 	.short	0x010a
        /*0802*/ 	.byte	0xff
	.zero		1


	//   ....[113]....
        /*0804*/ 	.word	0x00008840
        /*0808*/ 	.word	0x00000000
        /*080c*/ 	.word	0x00000000
        /*0810*/ 	.short	0x010a
        /*0812*/ 	.byte	0xff
	.zero		1


	//   ....[114]....
        /*0814*/ 	.word	0x00008890
        /*0818*/ 	.word	0x00000000
        /*081c*/ 	.word	0x00000080
        /*0820*/ 	.short	0x010a
        /*0822*/ 	.byte	0xff
	.zero		1


	//   ....[115]....
        /*0824*/ 	.word	0x000088e0
        /*0828*/ 	.word	0x00000000
        /*082c*/ 	.word	0x00000040
        /*0830*/ 	.short	0x010a
        /*0832*/ 	.byte	0xff
	.zero		1


	//   ....[116]....
        /*0834*/ 	.word	0x00008930
        /*0838*/ 	.word	0x0000006c
        /*083c*/ 	.word	0x000000a0
        /*0840*/ 	.short	0x010a
        /*0842*/ 	.byte	0xff
	.zero		1


	//   ....[117]....
        /*0844*/ 	.word	0x00008980
        /*0848*/ 	.word	0x00000002
        /*084c*/ 	.word	0x00000040
        /*0850*/ 	.short	0x010a
        /*0852*/ 	.byte	0xff
	.zero		1


	//----- nvinfo : EIATTR_NUM_MBARRIERS
	.align		4
.L_47:
        /*0854*/ 	.byte	0x03, 0x38
        /*0856*/ 	.short	0x0020


	//----- nvinfo : EIATTR_EXIT_INSTR_OFFSETS
	.align		4
        /*0858*/ 	.byte	0x04, 0x1c
        /*085a*/ 	.short	(.L_49 - .L_48)


	//   ....[0]....
.L_48:
        /*085c*/ 	.word	0x00002b50


	//   ....[1]....
        /*0860*/ 	.word	0x00003040


	//   ....[2]....
        /*0864*/ 	.word	0x000030a0


	//   ....[3]....
        /*0868*/ 	.word	0x00004170


	//   ....[4]....
        /*086c*/ 	.word	0x00005140


	//   ....[5]....
        /*0870*/ 	.word	0x00005180


	//   ....[6]....
        /*0874*/ 	.word	0x00007ec0


	//   ....[7]....
        /*0878*/ 	.word	0x00007f40


	//   ....[8]....
        /*087c*/ 	.word	0x00007f70


	//   ....[9]....
        /*0880*/ 	.word	0x00007fe0


	//----- nvinfo : EIATTR_MAX_THREADS
	.align		4
.L_49:
        /*0884*/ 	.byte	0x04, 0x05
        /*0886*/ 	.short	(.L_51 - .L_50)
.L_50:
        /*0888*/ 	.word	0x00000100
        /*088c*/ 	.word	0x00000001
        /*0890*/ 	.word	0x00000001


	//----- nvinfo : EIATTR_CRS_STACK_SIZE
	.align		4
.L_51:
        /*0894*/ 	.byte	0x04, 0x1e
        /*0896*/ 	.short	(.L_53 - .L_52)
.L_52:
        /*0898*/ 	.word	0x00000000


	//----- nvinfo : EIATTR_CBANK_PARAM_SIZE
	.align		4
.L_53:
        /*089c*/ 	.byte	0x03, 0x19
        /*089e*/ 	.short	0x0800


	//----- nvinfo : EIATTR_PARAM_CBANK
	.align		4
        /*08a0*/ 	.byte	0x04, 0x0a
        /*08a2*/ 	.short	(.L_55 - .L_54)
	.align		4
.L_54:
        /*08a4*/ 	.word	index@(.nv.constant0._ZN7cutlass13device_kernelINS_4gemm6kernel13GemmUniversalIN4cute5tupleIJiiiiEEENS1_10collective13CollectiveMmaINS1_35MainloopSm100TmaUmmaWarpSpecializedILi4ELi2ELi4ENS5_IJNS4_1CILi1EEENSA_ILi4EEESB_EEEEENS5_IJNSA_ILi128EEENSA_ILi64EEESF_EEENS_10bfloat16_tENS5_IJlSB_lEEESI_SJ_NS4_8TiledMMAINS4_8MMA_AtomIJNS4_20SM100_MMA_F16BF16_SSISI_SI_fLi128ELi64ELNS4_4UMMA5MajorE0ELSO_0ELNSN_7ScaleInE0ELSP_0EEEEEENS4_6LayoutINS5_IJSB_SB_SB_EEENS5_IJNSA_ILi0EEESU_SU_EEEEENS5_IJNS4_10UnderscoreESX_SX_EEEEENS4_23SM90_TMA_LOAD_MULTICASTENS4_14ComposedLayoutINS4_7SwizzleILi3ELi4ELi3EEENS4_18smem_ptr_flag_bitsILi16EEENSS_INS5_IJNSA_ILi8EEESG_EEENS5_IJSG_SB_EEEEEEEvNS4_8identityENS4_13SM90_TMA_LOADES1A_vS1B_EENS_8epilogue10collective18CollectiveEpilogueINS1E_23Sm100TmaWarpSpecializedILi3ELi2ELi32ELb1ELb0EEEJSH_NS5_IJNSS_ISF_SB_EENSS_INSA_ILi32EEESB_EEEEESI_SJ_SI_SJ_NS1E_6fusion15FusionCallbacksIS1I_NS1N_17LinearCombinationISI_fSI_fLNS_15FloatRoundStyleE2EEESH_S1M_JEEENS4_5SM1004TMEM4LOAD26SM100_TMEM_LOAD_32dp32b32xES1C_NS11_INS12_ILi2ELi4ELi3EEES15_NSS_INS5_IJS16_S1K_EEENS5_IJS1K_SB_EEEEEEENS4_39AutoVectorizingCopyWithAssumedAlignmentILi128EEENS4_14SM90_TMA_STOREES21_S23_S23_EEEvvEEEEvNT_6ParamsE)
        /*08a8*/ 	.short	0x0380
        /*08aa*/ 	.short	0x0800


	//----- nvinfo : EIATTR_SW_WAR
	.align		4
.L_55:
        /*08ac*/ 	.byte	0x04, 0x36
        /*08ae*/ 	.short	(.L_57 - .L_56)
.L_56:
        /*08b0*/ 	.word	0x00000008
.L_57:


//--------------------- .nv.callgraph             --------------------------
	.section	.nv.callgraph,"",@"SHT_CUDA_CALLGRAPH"
	.align	4
	.sectionentsize	8
	.align		4
        /*0000*/ 	.word	0x00000000
	.align		4
        /*0004*/ 	.word	0xffffffff
	.align		4
        /*0008*/ 	.word	index@(_ZN7cutlass13device_kernelINS_4gemm6kernel13GemmUniversalIN4cute5tupleIJiiiiEEENS1_10collective13CollectiveMmaINS1_35MainloopSm100TmaUmmaWarpSpecializedILi4ELi2ELi4ENS5_IJNS4_1CILi1EEENSA_ILi4EEESB_EEEEENS5_IJNSA_ILi128EEENSA_ILi64EEESF_EEENS_10bfloat16_tENS5_IJlSB_lEEESI_SJ_NS4_8TiledMMAINS4_8MMA_AtomIJNS4_20SM100_MMA_F16BF16_SSISI_SI_fLi128ELi64ELNS4_4UMMA5MajorE0ELSO_0ELNSN_7ScaleInE0ELSP_0EEEEEENS4_6LayoutINS5_IJSB_SB_SB_EEENS5_IJNSA_ILi0EEESU_SU_EEEEENS5_IJNS4_10UnderscoreESX_SX_EEEEENS4_23SM90_TMA_LOAD_MULTICASTENS4_14ComposedLayoutINS4_7SwizzleILi3ELi4ELi3EEENS4_18smem_ptr_flag_bitsILi16EEENSS_INS5_IJNSA_ILi8EEESG_EEENS5_IJSG_SB_EEEEEEEvNS4_8identityENS4_13SM90_TMA_LOADES1A_vS1B_EENS_8epilogue10collective18CollectiveEpilogueINS1E_23Sm100TmaWarpSpecializedILi3ELi2ELi32ELb1ELb0EEEJSH_NS5_IJNSS_ISF_SB_EENSS_INSA_ILi32EEESB_EEEEESI_SJ_SI_SJ_NS1E_6fusion15FusionCallbacksIS1I_NS1N_17LinearCombinationISI_fSI_fLNS_15FloatRoundStyleE2EEESH_S1M_JEEENS4_5SM1004TMEM4LOAD26SM100_TMEM_LOAD_32dp32b32xES1C_NS11_INS12_ILi2ELi4ELi3EEES15_NSS_INS5_IJS16_S1K_EEENS5_IJS1K_SB_EEEEEEENS4_39AutoVectorizingCopyWithAssumedAlignmentILi128EEENS4_14SM90_TMA_STOREES21_S23_S23_EEEvvEEEEvNT_6ParamsE)
	.align		4
        /*000c*/ 	.word	index@(__assertfail)
	.align		4
        /*0010*/ 	.word	0x00000000
	.align		4
        /*0014*/ 	.word	0xfffffffe
	.align		4
        /*0018*/ 	.word	0x00000000
	.align		4
        /*001c*/ 	.word	0xfffffffd
	.align		4
        /*0020*/ 	.word	0x00000000
	.align		4
        /*0024*/ 	.word	0xfffffffc


//--------------------- .nv.constant4             --------------------------
	.section	.nv.constant4,"a",@progbits
	.align	8
	.align		8
.nv.constant4:
        /*0000*/ 	.dword	__assertfail
	.align		8
        /*0008*/ 	.dword	__unnamed_1
	.align		8
        /*0010*/ 	.dword	__unnamed_2
	.align		8
        /*0018*/ 	.dword	_ZN40_INTERNAL_a89ca269_4_k_cu_2a4c47f0_334704cuda3std3__45__cpo5beginE
	.align		8
        /*0020*/ 	.dword	_ZN40_INTERNAL_a89ca269_4_k_cu_2a4c47f0_334704cuda3std3__45__cpo3endE
	.align		8
        /*0028*/ 	.dword	_ZN40_INTERNAL_a89ca269_4_k_cu_2a4c47f0_334704cuda3std3__45__cpo6cbeginE
	.align		8
        /*0030*/ 	.dword	_ZN40_INTERNAL_a89ca269_4_k_cu_2a4c47f0_334704cuda3std3__45__cpo4cendE
	.align		8
        /*0038*/ 	.dword	_ZN40_INTERNAL_a89ca269_4_k_cu_2a4c47f0_334704cuda3std3__442_GLOBAL__N__a89ca269_4_k_cu_2a4c47f0_334706ignoreE
	.align		8
        /*0040*/ 	.dword	_ZN40_INTERNAL_a89ca269_4_k_cu_2a4c47f0_334704cuda3std3__419piecewise_constructE
	.align		8
        /*0048*/ 	.dword	_ZN40_INTERNAL_a89ca269_4_k_cu_2a4c47f0_334704cuda3std3__48in_placeE
	.align		8
        /*0050*/ 	.dword	_ZN40_INTERNAL_a89ca269_4_k_cu_2a4c47f0_334704cuda3std6ranges3__45__cpo4swapE
	.align		8
        /*0058*/ 	.dword	_ZN40_INTERNAL_a89ca269_4_k_cu_2a4c47f0_334704cuda3std6ranges3__45__cpo9iter_moveE
	.align		8
        /*0060*/ 	.dword	_ZN40_INTERNAL_a89ca269_4_k_cu_2a4c47f0_334704cute7productE
	.align		8
        /*0068*/ 	.dword	_ZN40_INTERNAL_a89ca269_4_k_cu_2a4c47f0_334704cute1_E
	.align		8
        /*0070*/ 	.dword	$str$25
	.align		8
        /*0078*/ 	.dword	$str$26
	.align		8
        /*0080*/ 	.dword	$str$27
	.align		8
        /*0088*/ 	.dword	$str$28


//--------------------- .text._ZN7cutlass13device_kernelINS_4gemm6kernel13GemmUniversalIN4cute5tupleIJiiiiEEENS1_10collective13CollectiveMmaINS1_35MainloopSm100TmaUmmaWarpSpecializedILi4ELi2ELi4ENS5_IJNS4_1CILi1EEENSA_ILi4EEESB_EEEEENS5_IJNSA_ILi128EEENSA_ILi64EEESF_EEENS_10bfloat16_tENS5_IJlSB_lEEESI_SJ_NS4_8TiledMMAINS4_8MMA_AtomIJNS4_20SM100_MMA_F16BF16_SSISI_SI_fLi128ELi64ELNS4_4UMMA5MajorE0ELSO_0ELNSN_7ScaleInE0ELSP_0EEEEEENS4_6LayoutINS5_IJSB_SB_SB_EEENS5_IJNSA_ILi0EEESU_SU_EEEEENS5_IJNS4_10UnderscoreESX_SX_EEEEENS4_23SM90_TMA_LOAD_MULTICASTENS4_14ComposedLayoutINS4_7SwizzleILi3ELi4ELi3EEENS4_18smem_ptr_flag_bitsILi16EEENSS_INS5_IJNSA_ILi8EEESG_EEENS5_IJSG_SB_EEEEEEEvNS4_8identityENS4_13SM90_TMA_LOADES1A_vS1B_EENS_8epilogue10collective18CollectiveEpilogueINS1E_23Sm100TmaWarpSpecializedILi3ELi2ELi32ELb1ELb0EEEJSH_NS5_IJNSS_ISF_SB_EENSS_INSA_ILi32EEESB_EEEEESI_SJ_SI_SJ_NS1E_6fusion15FusionCallbacksIS1I_NS1N_17LinearCombinationISI_fSI_fLNS_15FloatRoundStyleE2EEESH_S1M_JEEENS4_5SM1004TMEM4LOAD26SM100_TMEM_LOAD_32dp32b32xES1C_NS11_INS12_ILi2ELi4ELi3EEES15_NSS_INS5_IJS16_S1K_EEENS5_IJS1K_SB_EEEEEEENS4_39AutoVectorizingCopyWithAssumedAlignmentILi128EEENS4_14SM90_TMA_STOREES21_S23_S23_EEEvvEEEEvNT_6ParamsE --------------------------
	.section	.text._ZN7cutlass13device_kernelINS_4gemm6kernel13GemmUniversalIN4cute5tupleIJiiiiEEENS1_10collective13CollectiveMmaINS1_35MainloopSm100TmaUmmaWarpSpecializedILi4ELi2ELi4ENS5_IJNS4_1CILi1EEENSA_ILi4EEESB_EEEEENS5_IJNSA_ILi128EEENSA_ILi64EEESF_EEENS_10bfloat16_tENS5_IJlSB_lEEESI_SJ_NS4_8TiledMMAINS4_8MMA_AtomIJNS4_20SM100_MMA_F16BF16_SSISI_SI_fLi128ELi64ELNS4_4UMMA5MajorE0ELSO_0ELNSN_7ScaleInE0ELSP_0EEEEEENS4_6LayoutINS5_IJSB_SB_SB_EEENS5_IJNSA_ILi0EEESU_SU_EEEEENS5_IJNS4_10UnderscoreESX_SX_EEEEENS4_23SM90_TMA_LOAD_MULTICASTENS4_14ComposedLayoutINS4_7SwizzleILi3ELi4ELi3EEENS4_18smem_ptr_flag_bitsILi16EEENSS_INS5_IJNSA_ILi8EEESG_EEENS5_IJSG_SB_EEEEEEEvNS4_8identityENS4_13SM90_TMA_LOADES1A_vS1B_EENS_8epilogue10collective18CollectiveEpilogueINS1E_23Sm100TmaWarpSpecializedILi3ELi2ELi32ELb1ELb0EEEJSH_NS5_IJNSS_ISF_SB_EENSS_INSA_ILi32EEESB_EEEEESI_SJ_SI_SJ_NS1E_6fusion15FusionCallbacksIS1I_NS1N_17LinearCombinationISI_fSI_fLNS_15FloatRoundStyleE2EEESH_S1M_JEEENS4_5SM1004TMEM4LOAD26SM100_TMEM_LOAD_32dp32b32xES1C_NS11_INS12_ILi2ELi4ELi3EEES15_NSS_INS5_IJS16_S1K_EEENS5_IJS1K_SB_EEEEEEENS4_39AutoVectorizingCopyWithAssumedAlignmentILi128EEENS4_14SM90_TMA_STOREES21_S23_S23_EEEvvEEEEvNT_6ParamsE,"ax",@progbits
	.align	128
.text._ZN7cutlass13device_kernelINS_4gemm6kernel13GemmUniversalIN4cute5tupleIJiiiiEEENS1_10collective13CollectiveMmaINS1_35MainloopSm100TmaUmmaWarpSpecializedILi4ELi2ELi4ENS5_IJNS4_1CILi1EEENSA_ILi4EEESB_EEEEENS5_IJNSA_ILi128EEENSA_ILi64EEESF_EEENS_10bfloat16_tENS5_IJlSB_lEEESI_SJ_NS4_8TiledMMAINS4_8MMA_AtomIJNS4_20SM100_MMA_F16BF16_SSISI_SI_fLi128ELi64ELNS4_4UMMA5MajorE0ELSO_0ELNSN_7ScaleInE0ELSP_0EEEEEENS4_6LayoutINS5_IJSB_SB_SB_EEENS5_IJNSA_ILi0EEESU_SU_EEEEENS5_IJNS4_10UnderscoreESX_SX_EEEEENS4_23SM90_TMA_LOAD_MULTICASTENS4_14ComposedLayoutINS4_7SwizzleILi3ELi4ELi3EEENS4_18smem_ptr_flag_bitsILi16EEENSS_INS5_IJNSA_ILi8EEESG_EEENS5_IJSG_SB_EEEEEEEvNS4_8identityENS4_13SM90_TMA_LOADES1A_vS1B_EENS_8epilogue10collective18CollectiveEpilogueINS1E_23Sm100TmaWarpSpecializedILi3ELi2ELi32ELb1ELb0EEEJSH_NS5_IJNSS_ISF_SB_EENSS_INSA_ILi32EEESB_EEEEESI_SJ_SI_SJ_NS1E_6fusion15FusionCallbacksIS1I_NS1N_17LinearCombinationISI_fSI_fLNS_15FloatRoundStyleE2EEESH_S1M_JEEENS4_5SM1004TMEM4LOAD26SM100_TMEM_LOAD_32dp32b32xES1C_NS11_INS12_ILi2ELi4ELi3EEES15_NSS_INS5_IJS16_S1K_EEENS5_IJS1K_SB_EEEEEEENS4_39AutoVectorizingCopyWithAssumedAlignmentILi128EEENS4_14SM90_TMA_STOREES21_S23_S23_EEEvvEEEEvNT_6ParamsE:
        .type           _ZN7cutlass13device_kernelINS_4gemm6kernel13GemmUniversalIN4cute5tupleIJiiiiEEENS1_10collective13CollectiveMmaINS1_35MainloopSm100TmaUmmaWarpSpecializedILi4ELi2ELi4ENS5_IJNS4_1CILi1EEENSA_ILi4EEESB_EEEEENS5_IJNSA_ILi128EEENSA_ILi64EEESF_EEENS_10bfloat16_tENS5_IJlSB_lEEESI_SJ_NS4_8TiledMMAINS4_8MMA_AtomIJNS4_20SM100_MMA_F16BF16_SSISI_SI_fLi128ELi64ELNS4_4UMMA5MajorE0ELSO_0ELNSN_7ScaleInE0ELSP_0EEEEEENS4_6LayoutINS5_IJSB_SB_SB_EEENS5_IJNSA_ILi0EEESU_SU_EEEEENS5_IJNS4_10UnderscoreESX_SX_EEEEENS4_23SM90_TMA_LOAD_MULTICASTENS4_14ComposedLayoutINS4_7SwizzleILi3ELi4ELi3EEENS4_18smem_ptr_flag_bitsILi16EEENSS_INS5_IJNSA_ILi8EEESG_EEENS5_IJSG_SB_EEEEEEEvNS4_8identityENS4_13SM90_TMA_LOADES1A_vS1B_EENS_8epilogue10collective18CollectiveEpilogueINS1E_23Sm100TmaWarpSpecializedILi3ELi2ELi32ELb1ELb0EEEJSH_NS5_IJNSS_ISF_SB_EENSS_INSA_ILi32EEESB_EEEEESI_SJ_SI_SJ_NS1E_6fusion15FusionCallbacksIS1I_NS1N_17LinearCombinationISI_fSI_fLNS_15FloatRoundStyleE2EEESH_S1M_JEEENS4_5SM1004TMEM4LOAD26SM100_TMEM_LOAD_32dp32b32xES1C_NS11_INS12_ILi2ELi4ELi3EEES15_NSS_INS5_IJS16_S1K_EEENS5_IJS1K_SB_EEEEEEENS4_39AutoVectorizingCopyWithAssumedAlignmentILi128EEENS4_14SM90_TMA_STOREES21_S23_S23_EEEvvEEEEvNT_6ParamsE,@function
        .size           _ZN7cutlass13device_kernelINS_4gemm6kernel13GemmUniversalIN4cute5tupleIJiiiiEEENS1_10collective13CollectiveMmaINS1_35MainloopSm100TmaUmmaWarpSpecializedILi4ELi2ELi4ENS5_IJNS4_1CILi1EEENSA_ILi4EEESB_EEEEENS5_IJNSA_ILi128EEENSA_ILi64EEESF_EEENS_10bfloat16_tENS5_IJlSB_lEEESI_SJ_NS4_8TiledMMAINS4_8MMA_AtomIJNS4_20SM100_MMA_F16BF16_SSISI_SI_fLi128ELi64ELNS4_4UMMA5MajorE0ELSO_0ELNSN_7ScaleInE0ELSP_0EEEEEENS4_6LayoutINS5_IJSB_SB_SB_EEENS5_IJNSA_ILi0EEESU_SU_EEEEENS5_IJNS4_10UnderscoreESX_SX_EEEEENS4_23SM90_TMA_LOAD_MULTICASTENS4_14ComposedLayoutINS4_7SwizzleILi3ELi4ELi3EEENS4_18smem_ptr_flag_bitsILi16EEENSS_INS5_IJNSA_ILi8EEESG_EEENS5_IJSG_SB_EEEEEEEvNS4_8identityENS4_13SM90_TMA_LOADES1A_vS1B_EENS_8epilogue10collective18CollectiveEpilogueINS1E_23Sm100TmaWarpSpecializedILi3ELi2ELi32ELb1ELb0EEEJSH_NS5_IJNSS_ISF_SB_EENSS_INSA_ILi32EEESB_EEEEESI_SJ_SI_SJ_NS1E_6fusion15FusionCallbacksIS1I_NS1N_17LinearCombinationISI_fSI_fLNS_15FloatRoundStyleE2EEESH_S1M_JEEENS4_5SM1004TMEM4LOAD26SM100_TMEM_LOAD_32dp32b32xES1C_NS11_INS12_ILi2ELi4ELi3EEES15_NSS_INS5_IJS16_S1K_EEENS5_IJS1K_SB_EEEEEEENS4_39AutoVectorizingCopyWithAssumedAlignmentILi128EEENS4_14SM90_TMA_STOREES21_S23_S23_EEEvvEEEEvNT_6ParamsE,(.L_x_161 - _ZN7cutlass13device_kernelINS_4gemm6kernel13GemmUniversalIN4cute5tupleIJiiiiEEENS1_10collective13CollectiveMmaINS1_35MainloopSm100TmaUmmaWarpSpecializedILi4ELi2ELi4ENS5_IJNS4_1CILi1EEENSA_ILi4EEESB_EEEEENS5_IJNSA_ILi128EEENSA_ILi64EEESF_EEENS_10bfloat16_tENS5_IJlSB_lEEESI_SJ_NS4_8TiledMMAINS4_8MMA_AtomIJNS4_20SM100_MMA_F16BF16_SSISI_SI_fLi128ELi64ELNS4_4UMMA5MajorE0ELSO_0ELNSN_7ScaleInE0ELSP_0EEEEEENS4_6LayoutINS5_IJSB_SB_SB_EEENS5_IJNSA_ILi0EEESU_SU_EEEEENS5_IJNS4_10UnderscoreESX_SX_EEEEENS4_23SM90_TMA_LOAD_MULTICASTENS4_14ComposedLayoutINS4_7SwizzleILi3ELi4ELi3EEENS4_18smem_ptr_flag_bitsILi16EEENSS_INS5_IJNSA_ILi8EEESG_EEENS5_IJSG_SB_EEEEEEEvNS4_8identityENS4_13SM90_TMA_LOADES1A_vS1B_EENS_8epilogue10collective18CollectiveEpilogueINS1E_23Sm100TmaWarpSpecializedILi3ELi2ELi32ELb1ELb0EEEJSH_NS5_IJNSS_ISF_SB_EENSS_INSA_ILi32EEESB_EEEEESI_SJ_SI_SJ_NS1E_6fusion15FusionCallbacksIS1I_NS1N_17LinearCombinationISI_fSI_fLNS_15FloatRoundStyleE2EEESH_S1M_JEEENS4_5SM1004TMEM4LOAD26SM100_TMEM_LOAD_32dp32b32xES1C_NS11_INS12_ILi2ELi4ELi3EEES15_NSS_INS5_IJS16_S1K_EEENS5_IJS1K_SB_EEEEEEENS4_39AutoVectorizingCopyWithAssumedAlignmentILi128EEENS4_14SM90_TMA_STOREES21_S23_S23_EEEvvEEEEvNT_6ParamsE)
        .other          _ZN7cutlass13device_kernelINS_4gemm6kernel13GemmUniversalIN4cute5tupleIJiiiiEEENS1_10collective13CollectiveMmaINS1_35MainloopSm100TmaUmmaWarpSpecializedILi4ELi2ELi4ENS5_IJNS4_1CILi1EEENSA_ILi4EEESB_EEEEENS5_IJNSA_ILi128EEENSA_ILi64EEESF_EEENS_10bfloat16_tENS5_IJlSB_lEEESI_SJ_NS4_8TiledMMAINS4_8MMA_AtomIJNS4_20SM100_MMA_F16BF16_SSISI_SI_fLi128ELi64ELNS4_4UMMA5MajorE0ELSO_0ELNSN_7ScaleInE0ELSP_0EEEEEENS4_6LayoutINS5_IJSB_SB_SB_EEENS5_IJNSA_ILi0EEESU_SU_EEEEENS5_IJNS4_10UnderscoreESX_SX_EEEEENS4_23SM90_TMA_LOAD_MULTICASTENS4_14ComposedLayoutINS4_7SwizzleILi3ELi4ELi3EEENS4_18smem_ptr_flag_bitsILi16EEENSS_INS5_IJNSA_ILi8EEESG_EEENS5_IJSG_SB_EEEEEEEvNS4_8identityENS4_13SM90_TMA_LOADES1A_vS1B_EENS_8epilogue10collective18CollectiveEpilogueINS1E_23Sm100TmaWarpSpecializedILi3ELi2ELi32ELb1ELb0EEEJSH_NS5_IJNSS_ISF_SB_EENSS_INSA_ILi32EEESB_EEEEESI_SJ_SI_SJ_NS1E_6fusion15FusionCallbacksIS1I_NS1N_17LinearCombinationISI_fSI_fLNS_15FloatRoundStyleE2EEESH_S1M_JEEENS4_5SM1004TMEM4LOAD26SM100_TMEM_LOAD_32dp32b32xES1C_NS11_INS12_ILi2ELi4ELi3EEES15_NSS_INS5_IJS16_S1K_EEENS5_IJS1K_SB_EEEEEEENS4_39AutoVectorizingCopyWithAssumedAlignmentILi128EEENS4_14SM90_TMA_STOREES21_S23_S23_EEEvvEEEEvNT_6ParamsE,@"STO_CUDA_ENTRY STV_DEFAULT"
_ZN7cutlass13device_kernelINS_4gemm6kernel13GemmUniversalIN4cute5tupleIJiiiiEEENS1_10collective13CollectiveMmaINS1_35MainloopSm100TmaUmmaWarpSpecializedILi4ELi2ELi4ENS5_IJNS4_1CILi1EEENSA_ILi4EEESB_EEEEENS5_IJNSA_ILi128EEENSA_ILi64EEESF_EEENS_10bfloat16_tENS5_IJlSB_lEEESI_SJ_NS4_8TiledMMAINS4_8MMA_AtomIJNS4_20SM100_MMA_F16BF16_SSISI_SI_fLi128ELi64ELNS4_4UMMA5MajorE0ELSO_0ELNSN_7ScaleInE0ELSP_0EEEEEENS4_6LayoutINS5_IJSB_SB_SB_EEENS5_IJNSA_ILi0EEESU_SU_EEEEENS5_IJNS4_10UnderscoreESX_SX_EEEEENS4_23SM90_TMA_LOAD_MULTICASTENS4_14ComposedLayoutINS4_7SwizzleILi3ELi4ELi3EEENS4_18smem_ptr_flag_bitsILi16EEENSS_INS5_IJNSA_ILi8EEESG_EEENS5_IJSG_SB_EEEEEEEvNS4_8identityENS4_13SM90_TMA_LOADES1A_vS1B_EENS_8epilogue10collective18CollectiveEpilogueINS1E_23Sm100TmaWarpSpecializedILi3ELi2ELi32ELb1ELb0EEEJSH_NS5_IJNSS_ISF_SB_EENSS_INSA_ILi32EEESB_EEEEESI_SJ_SI_SJ_NS1E_6fusion15FusionCallbacksIS1I_NS1N_17LinearCombinationISI_fSI_fLNS_15FloatRoundStyleE2EEESH_S1M_JEEENS4_5SM1004TMEM4LOAD26SM100_TMEM_LOAD_32dp32b32xES1C_NS11_INS12_ILi2ELi4ELi3EEES15_NSS_INS5_IJS16_S1K_EEENS5_IJS1K_SB_EEEEEEENS4_39AutoVectorizingCopyWithAssumedAlignmentILi128EEENS4_14SM90_TMA_STOREES21_S23_S23_EEEvvEEEEvNT_6ParamsE:
[----:B------:R-:W1:Y:S01]  /*0000*/  LDC R1, c[0x0][0x37c] ;  /* 0x0000df00ff017b82 */ /* 0x000e620000000800 */
[----:B------:R-:W2:Y:S01]  /*0010*/  S2R R91, SR_TID.X ;  /* 0x00000000005b7919 */ /* 0x000ea20000002100 */
[----:B------:R-:W3:Y:S01]  /*0020*/  LDCU.64 UR8, c[0x0][0x890] ;  /* 0x00011200ff0877ac */ /* 0x000ee20008000a00 */
[----:B------:R-:W-:Y:S02]  /*0030*/  PRMT R84, RZ, 0x7610, R84 ;  /* 0x00007610ff547816 */ /* 0x000fe40000000054 */
[----:B------:R-:W-:Y:S01]  /*0040*/  ELECT P3, URZ, PT ;  /* 0x0000000000ff782f */ /* 0x000fe20003860000 */
[----:B---3--:R-:W-:-:S04]  /*0050*/  UISETP.NE.U32.AND UP0, UPT, UR8, URZ, UPT ;  /* 0x000000ff0800728c */ /* 0x008fc8000bf05070 */
[----:B------:R-:W-:Y:S01]  /*0060*/  UISETP.NE.AND.EX UP0, UPT, UR9, URZ, UPT, UP0 ;  /* 0x000000ff0900728c */ /* 0x000fe2000bf05300 */
[----:B--2---:R-:W-:-:S05]  /*0070*/  SHF.R.U32.HI R85, RZ, 0x5, R91 ;  /* 0x00000005ff557819 */ /* 0x004fca000001165b */
[----:B------:R-:W2:Y:S02]  /*0080*/  SHFL.IDX PT, R0, R85, RZ, 0x1f ;  /* 0x00001fff55007589 */ /* 0x000ea400000e0000 */
[----:B--2---:R-:W-:Y:S01]  /*0090*/  R2UR UR22, R0 ;  /* 0x00000000001672ca */ /* 0x004fe200000e0000 */
[----:B-1----:R-:W-:-:S14]  /*00a0*/  BRA.U UP0, `(.L_x_0) ;  /* 0x0000000100307547 */ /* 0x002fdc000b800000 */
[----:B------:R-:W1:Y:S02]  /*00b0*/  LDCU.64 UR4, c[0x0][0x888] ;  /* 0x00011100ff0477ac */ /* 0x000e640008000a00 */
[----:B-1----:R-:W-:-:S04]  /*00c0*/  UISETP.NE.U32.AND UP0, UPT, UR4, URZ, UPT ;  /* 0x000000ff0400728c */ /* 0x002fc8000bf05070 */
[----:B------:R-:W-:-:S09]  /*00d0*/  UISETP.NE.AND.EX UP0, UPT, UR5, URZ, UPT, UP0 ;  /* 0x000000ff0500728c */ /* 0x000fd2000bf05300 */
[----:B------:R-:W-:Y:S05]  /*00e0*/  BRA.U !UP0, `(.L_x_1) ;  /* 0x0000000108147547 */ /* 0x000fea000b800000 */
[----:B------:R-:W1:Y:S01]  /*00f0*/  LDC.64 R2, c[0x0][0x888] ;  /* 0x00022200ff027b82 */ /* 0x000e620000000a00 */
[----:B------:R-:W1:Y:S02]  /*0100*/  LDCU.64 UR4, c[0x0][0x358] ;  /* 0x00006b00ff0477ac */ /* 0x000e640008000a00 */
[----:B-1----:R1:W5:Y:S01]  /*0110*/  LDG.E R41, desc[UR4][R2.64] ;  /* 0x0000000402297981 */ /* 0x002362000c1e1900 */
[----:B------:R-:W-:Y:S01]  /*0120*/  HFMA2 R84, -RZ, RZ, 0, 5.9604644775390625e-08 ;  /* 0x00000001ff547431 */ /* 0x000fe200000001ff */
[----:B------:R-:W-:Y:S05]  /*0130*/  BRA `(.L_x_0) ;  /* 0x00000000000c7947 */ /* 0x000fea0003800000 */
.L_x_1:
[----:B------:R-:W1:Y:S01]  /*0140*/  LDCU UR4, c[0x0][0x880] ;  /* 0x00011000ff0477ac */ /* 0x000e620008000800 */
[----:B------:R-:W-:Y:S01]  /*0150*/  HFMA2 R84, -RZ, RZ, 0, 5.9604644775390625e-08 ;  /* 0x00000001ff547431 */ /* 0x000fe200000001ff */
[----:B-1----:R-:W-:-:S07]  /*0160*/  MOV R41, UR4 ;  /* 0x0000000400297c02 */ /* 0x002fce0008000f00 */
.L_x_0:
[----:B------:R-:W2:Y:S02]  /*0170*/  LDCU.64 UR4, c[0x0][0x8b0] ;  /* 0x00011600ff0477ac */ /* 0x000ea40008000a00 */
[----:B--2---:R-:W-:-:S04]  /*0180*/  UISETP.NE.U32.AND UP0, UPT, UR4, URZ, UPT ;  /* 0x000000ff0400728c */ /* 0x004fc8000bf05070 */
[----:B------:R-:W-:-:S09]  /*0190*/  UISETP.NE.AND.EX UP0, UPT, UR5, URZ, UPT, UP0 ;  /* 0x000000ff0500728c */ /* 0x000fd2000bf05300 */
[----:B------:R-:W-:Y:S05]  /*01a0*/  BRA.U UP0, `(.L_x_2) ;  /* 0x0000000100287547 */ /* 0x000fea000b800000 */
[----:B------:R-:W2:Y:S02]  /*01b0*/  LDCU.64 UR4, c[0x0][0x8a8] ;  /* 0x00011500ff0477ac */ /* 0x000ea40008000a00 */
[----:B--2---:R-:W-:-:S04]  /*01c0*/  UISETP.NE.U32.AND UP0, UPT, UR4, URZ, UPT ;  /* 0x000000ff0400728c */ /* 0x004fc8000bf05070 */
[----:B------:R-:W-:-:S09]  /*01d0*/  UISETP.NE.AND.EX UP0, UPT, UR5, URZ, UPT, UP0 ;  /* 0x000000ff0500728c */ /* 0x000fd2000bf05300 */
[----:B------:R-:W-:Y:S05]  /*01e0*/  BRA.U !UP0, `(.L_x_3) ;  /* 0x0000000108107547 */ /* 0x000fea000b800000 */
[----:B------:R-:W2:Y:S01]  /*01f0*/  LDC.64 R38, c[0x0][0x8a8] ;  /* 0x00022a00ff267b82 */ /* 0x000ea20000000a00 */
[----:B------:R-:W2:Y:S02]  /*0200*/  LDCU.64 UR4, c[0x0][0x358] ;  /* 0x00006b00ff0477ac */ /* 0x000ea40008000a00 */
[----:B--2---:R2:W5:Y:S01]  /*0210*/  LDG.E R38, desc[UR4][R38.64] ;  /* 0x0000000426267981 */ /* 0x004562000c1e1900 */
[----:B------:R-:W-:Y:S05]  /*0220*/  BRA `(.L_x_2) ;  /* 0x0000000000087947 */ /* 0x000fea0003800000 */
.L_x_3:
[----:B------:R-:W2:Y:S02]  /*0230*/  LDCU UR4, c[0x0][0x8a0] ;  /* 0x00011400ff0477ac */ /* 0x000ea40008000800 */
[----:B--2---:R-:W-:Y:S02]  /*0240*/  MOV R38, UR4 ;  /* 0x0000000400267c02 */ /* 0x004fe40008000f00 */
.L_x_2:
[----:B------:R-:W-:Y:S01]  /*0250*/  IMAD.U32 R0, RZ, RZ, UR22 ;  /* 0x00000016ff007e24 */ /* 0x000fe2000f8e00ff */
[----:B------:R-:W-:Y:S04]  /*0260*/  BSSY.RECONVERGENT B0, `(.L_x_4) ;  /* 0x000000c000007945 */ /* 0x000fe80003800200 */
[C---:B------:R-:W-:Y:S02]  /*0270*/  ISETP.NE.OR P1, PT, R0.reuse, 0x1, !P3 ;  /* 0x000000010000780c */ /* 0x040fe40005f25670 */
[----:B------:R-:W-:-:S11]  /*0280*/  ISETP.NE.OR P0, PT, R0, 0x3, !P3 ;  /* 0x000000030000780c */ /* 0x000fd60005f05670 */
[----:B------:R-:W-:Y:S05]  /*0290*/  @P1 BRA `(.L_x_5) ;  /* 0x0000000000201947 */ /* 0x000fea0003800000 */
[----:B------:R-:W3:Y:S02]  /*02a0*/  LDCU.64 UR4, c[0x0][0x348] ;  /* 0x00006900ff0477ac */ /* 0x000ee40008000a00 */
[----:B---3--:R-:W-:Y:S02]  /*02b0*/  UIADD3 UR6, UP1, UPT, UR4, 0x80, URZ ;  /* 0x0000008004067890 */ /* 0x008fe4000ff3e0ff */
[----:B------:R-:W-:Y:S02]  /*02c0*/  UIADD3 UR4, UP0, UPT, UR4, 0x180, URZ ;  /* 0x0000018004047890 */ /* 0x000fe4000ff1e0ff */
[----:B------:R-:W-:Y:S02]  /*02d0*/  UIADD3.X UR7, UPT, UPT, URZ, UR5, URZ, UP1, !UPT ;  /* 0x00000005ff077290 */ /* 0x000fe40008ffe4ff */
[----:B------:R-:W-:-:S07]  /*02e0*/  UIADD3.X UR5, UPT, UPT, URZ, UR5, URZ, UP0, !UPT ;  /* 0x00000005ff057290 */ /* 0x000fce00087fe4ff */
[----:B------:R3:W-:Y:S02]  /*02f0*/  UTMACCTL.PF [UR6] ;  /* 0x00000000060079b9 */ /* 0x0007e40008040000 */
[----:B------:R3:W-:Y:S02]  /*0300*/  UTMACCTL.PF [UR4] ;  /* 0x00000000040079b9 */ /* 0x0007e40008040000 */
[----:B---3--:R-:W-:Y:S01]  /*0310*/  NOP ;  /* 0x0000000000007918 */ /* 0x008fe20000000000 */
.L_x_5:
[----:B------:R-:W-:Y:S05]  /*0320*/  BSYNC.RECONVERGENT B0 ;  /* 0x0000000000007941 */ /* 0x000fea0003800200 */
.L_x_4:
[----:B------:R-:W-:Y:S04]  /*0330*/  BSSY.RECONVERGENT B0, `(.L_x_6) ;  /* 0x000000a000007945 */ /* 0x000fe80003800200 */
        /* <DEDUP_REMOVED lines=9> */
.L_x_7:
[----:B------:R-:W-:Y:S05]  /*03d0*/  BSYNC.RECONVERGENT B0 ;  /* 0x0000000000007941 */ /* 0x000fea0003800200 */
.L_x_6:
[----:B------:R-:W3:Y:S01]  /*03e0*/  LDCU.64 UR4, c[0x0][0x888] ;  /* 0x00011100ff0477ac */ /* 0x000ee20008000a00 */
[----:B------:R-:W-:Y:S02]  /*03f0*/  UISETP.EQ.U32.AND UP1, UPT, UR8, URZ, UPT ;  /* 0x000000ff0800728c */ /* 0x000fe4000bf22070 */
[----:B------:R-:W-:Y:S02]  /*0400*/  UPLOP3.LUT UP3, UPT, UPT, UPT, UPT, 0x80, 0x8 ;  /* 0x000000000008789c */ /* 0x000fe40003f6f070 */
[----:B---3--:R-:W-:-:S04]  /*0410*/  UISETP.NE.U32.AND UP0, UPT, UR4, URZ, UPT ;  /* 0x000000ff0400728c */ /* 0x008fc8000bf05070 */
[----:B------:R-:W-:-:S04]  /*0420*/  UISETP.NE.AND.EX UP0, UPT, UR5, URZ, UPT, UP0 ;  /* 0x000000ff0500728c */ /* 0x000fc8000bf05300 */
[----:B------:R-:W-:-:S04]  /*0430*/  UISETP.EQ.OR.EX UP2, UPT, UR9, URZ, !UP0, UP1 ;  /* 0x000000ff0900728c */ /* 0x000fc8000c742710 */
[----:B------:R-:W-:-:S06]  /*0440*/  UP2UR UR4, UPR, URZ, 0x4 ;  /* 0x00000004ff047883 */ /* 0x000fcc0008000000 */
[----:B------:R-:W-:Y:S01]  /*0450*/  MOV R88, UR4 ;  /* 0x0000000400587c02 */ /* 0x000fe20008000f00 */
[----:B------:R-:W-:Y:S06]  /*0460*/  BRA.U !UP2, `(.L_x_8) ;  /* 0x000000010a207547 */ /* 0x000fec000b800000 */
[----:B------:R-:W-:Y:S01]  /*0470*/  UISETP.NE.U32.AND UP1, UPT, UR8, URZ, UPT ;  /* 0x000000ff0800728c */ /* 0x000fe2000bf25070 */
[----:B-----5:R-:W-:Y:S01]  /*0480*/  FSETP.NEU.AND P0, PT, R41, RZ, PT ;  /* 0x000000ff2900720b */ /* 0x020fe20003f0d000 */
[----:B------:R-:W-:Y:S02]  /*0490*/  USEL UR4, URZ, 0xffffffff, UP0 ;  /* 0xffffffffff047887 */ /* 0x000fe40008000000 */
[----:B------:R-:W-:-:S10]  /*04a0*/  UISETP.NE.AND.EX UP1, UPT, UR9, URZ, UPT, UP1 ;  /* 0x000000ff0900728c */ /* 0x000fd4000bf25310 */
[----:B------:R-:W-:Y:S01]  /*04b0*/  VOTEU.ANY UP0, P0 ;  /* 0x0000000000ff7886 */ /* 0x000fe20000000100 */
[----:B------:R-:W-:-:S04]  /*04c0*/  @!UP1 USEL UR4, URZ, 0xffffffff, UP0 ;  /* 0xffffffffff049887 */ /* 0x000fc80008000000 */
[----:B------:R-:W-:-:S04]  /*04d0*/  ULOP3.LUT UR4, UR4, 0x1, URZ, 0xc0, !UPT ;  /* 0x0000000104047892 */ /* 0x000fc8000f8ec0ff */
[----:B------:R-:W-:-:S11]  /*04e0*/  UISETP.NE.U32.AND UP3, UPT, UR4, 0x1, UPT ;  /* 0x000000010400788c */ /* 0x000fd6000bf65070 */
.L_x_8:
[----:B-1----:R-:W1:Y:S01]  /*04f0*/  SHFL.IDX PT, R2, R85, RZ, 0x1f ;  /* 0x00001fff55027589 */ /* 0x002e6200000e0000 */
[----:B------:R-:W-:-:S04]  /*0500*/  UISETP.NE.AND UP0, UPT, UR22, 0x2, UPT ;  /* 0x000000021600788c */ /* 0x000fc8000bf05270 */
[----:B------:R-:W-:Y:S01]  /*0510*/  USEL UR37, URZ, 0x1, UP0 ;  /* 0x00000001ff257887 */ /* 0x000fe20008000000 */
[----:B-1----:R-:W-:-:S13]  /*0520*/  ISETP.NE.AND P0, PT, R2, RZ, PT ;  /* 0x000000ff0200720c */ /* 0x002fda0003f05270 */
[----:B------:R-:W-:Y:S05]  /*0530*/  @P0 BRA `(.L_x_9) ;  /* 0x0000000000580947 */ /* 0x000fea0003800000 */
[----:B------:R-:W1:Y:S01]  /*0540*/  S2UR UR4, SR_CgaCtaId ;  /* 0x00000000000479c3 */ /* 0x000e620000008800 */
[----:B------:R-:W-:Y:S01]  /*0550*/  UMOV UR5, 0x400 ;  /* 0x0000040000057882 */ /* 0x000fe20000000000 */
[----:B------:R-:W-:Y:S01]  /*0560*/  UMOV UR8, 0x1 ;  /* 0x0000000100087882 */ /* 0x000fe20000000000 */
[----:B------:R-:W-:Y:S01]  /*0570*/  UMOV UR6, 0x4 ;  /* 0x0000000400067882 */ /* 0x000fe20000000000 */
[----:B------:R-:W-:-:S04]  /*0580*/  UIADD3 UR8, UPT, UPT, -UR8, 0x100000, URZ ;  /* 0x0010000008087890 */ /* 0x000fc8000fffe1ff */
[----:B------:R-:W-:Y:S02]  /*0590*/  USHF.L.U32 UR9, UR8, 0xb, URZ ;  /* 0x0000000b08097899 */ /* 0x000fe400080006ff */
[----:B------:R-:W-:Y:S02]  /*05a0*/  USHF.L.U32 UR8, UR8, 0x1, URZ ;  /* 0x0000000108087899 */ /* 0x000fe400080006ff */
[----:B------:R-:W-:-:S04]  /*05b0*/  UIADD3 UR6, UPT, UPT, -UR6, 0x100000, URZ ;  /* 0x0010000006067890 */ /* 0x000fc8000fffe1ff */
[----:B------:R-:W-:Y:S02]  /*05c0*/  USHF.L.U32 UR7, UR6, 0xb, URZ ;  /* 0x0000000b06077899 */ /* 0x000fe400080006ff */
[----:B------:R-:W-:Y:S01]  /*05d0*/  USHF.L.U32 UR6, UR6, 0x1, URZ ;  /* 0x0000000106067899 */ /* 0x000fe200080006ff */
[----:B------:R-:W-:Y:S01]  /*05e0*/  ELECT P0, URZ, PT ;  /* 0x0000000000ff782f */ /* 0x000fe20003800000 */
[----:B-1----:R-:W-:Y:S01]  /*05f0*/  ULEA UR4, UR4, UR5, 0x18 ;  /* 0x0000000504047291 */ /* 0x002fe2000f8ec0ff */
[----:B------:R-:W1:Y:S11]  /*0600*/  FENCE.VIEW.ASYNC.S ;  /* 0x00000000000073c6 */ /* 0x000e760000000000 */
[----:B-1----:R1:W3:Y:S01]  /*0610*/  SYNCS.EXCH.64 URZ, [UR4], UR8 ;  /* 0x0000000804ff75b2 */ /* 0x0022e20008000100 */
[----:B------:R1:W4:Y:S01]  /*0620*/  SYNCS.EXCH.64 URZ, [UR4+0x20], UR6 ;  /* 0x0000200604ff75b2 */ /* 0x0003220008000100 */
[----:B------:R1:W1:Y:S01]  /*0630*/  SYNCS.EXCH.64 URZ, [UR4+0x8], UR8 ;  /* 0x0000080804ff75b2 */ /* 0x0002620008000100 */
[----:B------:R1:W1:Y:S01]  /*0640*/  SYNCS.EXCH.64 URZ, [UR4+0x28], UR6 ;  /* 0x0000280604ff75b2 */ /* 0x0002620008000100 */
[----:B------:R1:W1:Y:S01]  /*0650*/  SYNCS.EXCH.64 URZ, [UR4+0x10], UR8 ;  /* 0x0000100804ff75b2 */ /* 0x0002620008000100 */
[----:B------:R1:W1:Y:S01]  /*0660*/  SYNCS.EXCH.64 URZ, [UR4+0x30], UR6 ;  /* 0x0000300604ff75b2 */ /* 0x0002620008000100 */
[----:B------:R1:W1:Y:S01]  /*0670*/  SYNCS.EXCH.64 URZ, [UR4+0x18], UR8 ;  /* 0x0000180804ff75b2 */ /* 0x0002620008000100 */
[----:B------:R1:W1:Y:S01]  /*0680*/  SYNCS.EXCH.64 URZ, [UR4+0x38], UR6 ;  /* 0x0000380604ff75b2 */ /* 0x0002620008000100 */
[----:B------:R-:W-:Y:S01]  /*0690*/  NOP ;  /* 0x0000000000007918 */ /* 0x000fe20000000000 */
.L_x_9:
[----:B------:R-:W2:Y:S01]  /*06a0*/  SHFL.IDX PT, R2, R85, RZ, 0x1f ;  /* 0x00001fff55027589 */ /* 0x000ea200000e0000 */
[----:B------:R-:W-:Y:S01]  /*06b0*/  NOP ;  /* 0x0000000000007918 */ /* 0x000fe20000000000 */
[----:B--2---:R-:W-:-:S13]  /*06c0*/  ISETP.NE.AND P0, PT, R2, 0x1, PT ;  /* 0x000000010200780c */ /* 0x004fda0003f05270 */
[----:B------:R-:W-:Y:S05]  /*06d0*/  @P0 BRA `(.L_x_10) ;  /* 0x0000000000500947 */ /* 0x000fea0003800000 */
[----:B-1----:R-:W1:Y:S01]  /*06e0*/  S2UR UR4, SR_CgaCtaId ;  /* 0x00000000000479c3 */ /* 0x002e620000008800 */
        /* <DEDUP_REMOVED lines=12> */
[----:B-1----:R2:W1:Y:S01]  /*07b0*/  SYNCS.EXCH.64 URZ, [UR4+0x40], UR8 ;  /* 0x0000400804ff75b2 */ /* 0x0024620008000100 */
[----:B------:R2:W1:Y:S01]  /*07c0*/  SYNCS.EXCH.64 URZ, [UR4+0x58], UR6 ;  /* 0x0000580604ff75b2 */ /* 0x0004620008000100 */
[----:B------:R2:W1:Y:S01]  /*07d0*/  SYNCS.EXCH.64 URZ, [UR4+0x48], UR8 ;  /* 0x0000480804ff75b2 */ /* 0x0004620008000100 */
[----:B------:R2:W1:Y:S01]  /*07e0*/  SYNCS.EXCH.64 URZ, [UR4+0x60], UR6 ;  /* 0x0000600604ff75b2 */ /* 0x0004620008000100 */
[----:B------:R2:W1:Y:S01]  /*07f0*/  SYNCS.EXCH.64 URZ, [UR4+0x50], UR8 ;  /* 0x0000500804ff75b2 */ /* 0x0004620008000100 */
[----:B------:R2:W1:Y:S02]  /*0800*/  SYNCS.EXCH.64 URZ, [UR4+0x68], UR6 ;  /* 0x0000680604ff75b2 */ /* 0x0004640008000100 */
[----:B--2---:R-:W-:Y:S01]  /*0810*/  NOP ;  /* 0x0000000000007918 */ /* 0x004fe20000000000 */
.L_x_10:
[----:B------:R-:W2:Y:S01]  /*0820*/  SHFL.IDX PT, R2, R85, RZ, 0x1f ;  /* 0x00001fff55027589 */ /* 0x000ea200000e0000 */
[----:B------:R-:W-:Y:S01]  /*0830*/  NOP ;  /* 0x0000000000007918 */ /* 0x000fe20000000000 */
[----:B--2---:R-:W-:-:S13]  /*0840*/  ISETP.NE.AND P0, PT, R2, 0x3, PT ;  /* 0x000000030200780c */ /* 0x004fda0003f05270 */
[----:B------:R-:W-:Y:S05]  /*0850*/  @P0 BRA `(.L_x_11) ;  /* 0x0000000000300947 */ /* 0x000fea0003800000 */
[----:B-1----:R-:W1:Y:S01]  /*0860*/  S2UR UR6, SR_CgaCtaId ;  /* 0x00000000000679c3 */ /* 0x002e620000008800 */
[----:B------:R-:W-:Y:S01]  /*0870*/  UMOV UR4, 0x400 ;  /* 0x0000040000047882 */ /* 0x000fe20000000000 */
[----:B------:R-:W-:Y:S01]  /*0880*/  UMOV UR5, 0x20 ;  /* 0x0000002000057882 */ /* 0x000fe20000000000 */
[----:B------:R-:W-:Y:S01]  /*0890*/  ELECT P0, URZ, PT ;  /* 0x0000000000ff782f */ /* 0x000fe20003800000 */
[----:B-1----:R-:W-:Y:S02]  /*08a0*/  ULEA UR6, UR6, UR4, 0x18 ;  /* 0x0000000406067291 */ /* 0x002fe4000f8ec0ff */
[----:B------:R-:W-:-:S04]  /*08b0*/  UIADD3 UR4, UPT, UPT, -UR5, 0x100000, URZ ;  /* 0x0010000005047890 */ /* 0x000fc8000fffe1ff */
[----:B------:R-:W-:Y:S02]  /*08c0*/  USHF.L.U32 UR5, UR4, 0xb, URZ ;  /* 0x0000000b04057899 */ /* 0x000fe400080006ff */
[----:B------:R-:W-:Y:S01]  /*08d0*/  USHF.L.U32 UR4, UR4, 0x1, URZ ;  /* 0x0000000104047899 */ /* 0x000fe200080006ff */
[----:B------:R-:W1:Y:S11]  /*08e0*/  FENCE.VIEW.ASYNC.S ;  /* 0x00000000000073c6 */ /* 0x000e760000000000 */
[----:B-1----:R2:W1:Y:S01]  /*08f0*/  SYNCS.EXCH.64 URZ, [UR6+0x70], UR4 ;  /* 0x0000700406ff75b2 */ /* 0x0024620008000100 */
[----:B------:R2:W1:Y:S02]  /*0900*/  SYNCS.EXCH.64 URZ, [UR6+0x78], UR4 ;  /* 0x0000780406ff75b2 */ /* 0x0004640008000100 */
[----:B--2---:R-:W-:Y:S01]  /*0910*/  NOP ;  /* 0x0000000000007918 */ /* 0x004fe20000000000 */
.L_x_11:
[----:B------:R-:W2:Y:S01]  /*0920*/  SHFL.IDX PT, R2, R85, RZ, 0x1f ;  /* 0x00001fff55027589 */ /* 0x000ea200000e0000 */
[----:B------:R-:W-:Y:S01]  /*0930*/  NOP ;  /* 0x0000000000007918 */ /* 0x000fe20000000000 */
[----:B--2---:R-:W-:-:S13]  /*0940*/  ISETP.NE.AND P0, PT, R2, 0x4, PT ;  /* 0x000000040200780c */ /* 0x004fda0003f05270 */
[----:B------:R-:W-:Y:S05]  /*0950*/  @P0 BRA `(.L_x_12) ;  /* 0x00000000004c0947 */ /* 0x000fea0003800000 */
[----:B-1----:R-:W1:Y:S01]  /*0960*/  S2UR UR6, SR_CgaCtaId ;  /* 0x00000000000679c3 */ /* 0x002e620000008800 */
[----:B------:R-:W-:Y:S01]  /*0970*/  UMOV UR4, 0x3a0 ;  /* 0x000003a000047882 */ /* 0x000fe20000000000 */
[----:B------:R-:W-:Y:S01]  /*0980*/  UMOV UR5, 0x400 ;  /* 0x0000040000057882 */ /* 0x000fe20000000000 */
[----:B------:R-:W-:Y:S01]  /*0990*/  USEL UR4, UR4, 0x320, UP3 ;  /* 0x0000032004047887 */ /* 0x000fe20009800000 */
[----:B------:R-:W-:Y:S01]  /*09a0*/  UMOV UR8, 0x1 ;  /* 0x0000000100087882 */ /* 0x000fe20000000000 */
[----:B------:R-:W-:Y:S01]  /*09b0*/  ELECT P0, URZ, PT ;  /* 0x0000000000ff782f */ /* 0x000fe20003800000 */
[----:B------:R-:W-:-:S04]  /*09c0*/  UIADD3 UR8, UPT, UPT, -UR8, 0x100000, URZ ;  /* 0x0010000008087890 */ /* 0x000fc8000fffe1ff */
[----:B------:R-:W-:Y:S02]  /*09d0*/  USHF.L.U32 UR9, UR8, 0xb, URZ ;  /* 0x0000000b08097899 */ /* 0x000fe400080006ff */
[----:B------:R-:W-:Y:S02]  /*09e0*/  USHF.L.U32 UR8, UR8, 0x1, URZ ;  /* 0x0000000108087899 */ /* 0x000fe400080006ff */
[----:B-1----:R-:W-:Y:S02]  /*09f0*/  ULEA UR6, UR6, UR5, 0x18 ;  /* 0x0000000506067291 */ /* 0x002fe4000f8ec0ff */
[----:B------:R-:W-:-:S04]  /*0a00*/  UIADD3 UR4, UPT, UPT, -UR4, 0x100000, URZ ;  /* 0x0010000004047890 */ /* 0x000fc8000fffe1ff */
[----:B------:R-:W-:Y:S02]  /*0a10*/  USHF.L.U32 UR5, UR4, 0xb, URZ ;  /* 0x0000000b04057899 */ /* 0x000fe400080006ff */
[----:B------:R-:W-:Y:S01]  /*0a20*/  USHF.L.U32 UR4, UR4, 0x1, URZ ;  /* 0x0000000104047899 */ /* 0x000fe200080006ff */
[----:B------:R-:W1:Y:S03]  /*0a30*/  FENCE.VIEW.ASYNC.S ;  /* 0x00000000000073c6 */ /* 0x000e660000000000 */
[----:B-1----:R2:W1:Y:S08]  /*0a40*/  SYNCS.EXCH.64 URZ, [UR6+0x80], UR8 ;  /* 0x0000800806ff75b2 */ /* 0x0024700008000100 */
[----:B------:R2:W1:Y:S01]  /*0a50*/  SYNCS.EXCH.64 URZ, [UR6+0x90], UR4 ;  /* 0x0000900406ff75b2 */ /* 0x0004620008000100 */
[----:B------:R2:W1:Y:S01]  /*0a60*/  SYNCS.EXCH.64 URZ, [UR6+0x88], UR8 ;  /* 0x0000880806ff75b2 */ /* 0x0004620008000100 */
[----:B------:R2:W1:Y:S02]  /*0a70*/  SYNCS.EXCH.64 URZ, [UR6+0x98], UR4 ;  /* 0x0000980406ff75b2 */ /* 0x0004640008000100 */
[----:B--2---:R-:W-:Y:S01]  /*0a80*/  NOP ;  /* 0x0000000000007918 */ /* 0x004fe20000000000 */
.L_x_12:
        /* <DEDUP_REMOVED lines=22> */
[----:B------:R2:W1:Y:S01]  /*0bf0*/  SYNCS.EXCH.64 URZ, [UR4+0xd0], UR6 ;  /* 0x0000d00604ff75b2 */ /* 0x0004620008000100 */
[----:B------:R2:W1:Y:S01]  /*0c00*/  SYNCS.EXCH.64 URZ, [UR4+0xb8], UR8 ;  /* 0x0000b80804ff75b2 */ /* 0x0004620008000100 */
[----:B------:R2:W1:Y:S02]  /*0c10*/  SYNCS.EXCH.64 URZ, [UR4+0xd8], UR6 ;  /* 0x0000d80604ff75b2 */ /* 0x0004640008000100 */
[----:B--2---:R-:W-:Y:S01]  /*0c20*/  NOP ;  /* 0x0000000000007918 */ /* 0x004fe20000000000 */
.L_x_13:
[----:B------:R-:W2:Y:S01]  /*0c30*/  SHFL.IDX PT, R2, R85, RZ, 0x1f ;  /* 0x00001fff55027589 */ /* 0x000ea200000e0000 */
[----:B------:R-:W1:Y:S01]  /*0c40*/  S2UR UR54, SR_CgaCtaId ;  /* 0x00000000003679c3 */ /* 0x000e620000008800 */
[----:B------:R-:W-:Y:S01]  /*0c50*/  NOP ;  /* 0x0000000000007918 */ /* 0x000fe20000000000 */
[----:B--2---:R-:W-:-:S13]  /*0c60*/  ISETP.NE.AND P0, PT, R2, 0x3, PT ;  /* 0x000000030200780c */ /* 0x004fda0003f05270 */
[----:B-1----:R-:W-:Y:S05]  /*0c70*/  @P0 BRA `(.L_x_14) ;  /* 0x0000000000340947 */ /* 0x002fea0003800000 */
[----:B------:R-:W-:Y:S01]  /*0c80*/  UMOV UR4, 0x400 ;  /* 0x0000040000047882 */ /* 0x000fe20000000000 */
[----:B------:R-:W-:Y:S01]  /*0c90*/  UMOV UR6, 0x20 ;  /* 0x0000002000067882 */ /* 0x000fe20000000000 */
[----:B------:R-:W-:Y:S02]  /*0ca0*/  ULEA UR4, UR54, UR4, 0x18 ;  /* 0x0000000436047291 */ /* 0x000fe4000f8ec0ff */
[----:B------:R-:W-:-:S04]  /*0cb0*/  UIADD3 UR6, UPT, UPT, -UR6, 0x100000, URZ ;  /* 0x0010000006067890 */ /* 0x000fc8000fffe1ff */
[----:B------:R-:W-:Y:S02]  /*0cc0*/  USHF.L.U32 UR7, UR6, 0xb, URZ ;  /* 0x0000000b06077899 */ /* 0x000fe400080006ff */
[----:B------:R-:W-:Y:S01]  /*0cd0*/  USHF.L.U32 UR6, UR6, 0x1, URZ ;  /* 0x0000000106067899 */ /* 0x000fe200080006ff */
[----:B------:R-:W-:Y:S01]  /*0ce0*/  ELECT P0, URZ, PT ;  /* 0x0000000000ff782f */ /* 0x000fe20003800000 */
[----:B------:R-:W1:Y:S10]  /*0cf0*/  FENCE.VIEW.ASYNC.S ;  /* 0x00000000000073c6 */ /* 0x000e740000000000 */
[----:B-1----:R1:W2:Y:S01]  /*0d00*/  SYNCS.EXCH.64 URZ, [UR4+0xe0], UR6 ;  /* 0x0000e00604ff75b2 */ /* 0x0022a20008000100 */
[----:B------:R1:W1:Y:S01]  /*0d10*/  SYNCS.EXCH.64 URZ, [UR4+0xf0], UR6 ;  /* 0x0000f00604ff75b2 */ /* 0x0002620008000100 */
[----:B------:R1:W1:Y:S01]  /*0d20*/  SYNCS.EXCH.64 URZ, [UR4+0xe8], UR6 ;  /* 0x0000e80604ff75b2 */ /* 0x0002620008000100 */
[----:B------:R1:W1:Y:S01]  /*0d30*/  SYNCS.EXCH.64 URZ, [UR4+0xf8], UR6 ;  /* 0x0000f80604ff75b2 */ /* 0x0002620008000100 */
[----:B------:R-:W-:Y:S01]  /*0d40*/  NOP ;  /* 0x0000000000007918 */ /* 0x000fe20000000000 */
.L_x_14:
[----:B-1----:R-:W1:Y:S01]  /*0d50*/  LDCU UR4, c[0x0][0x36c] ;  /* 0x00006d80ff0477ac */ /* 0x002e620008000800 */
[----:B------:R-:W-:Y:S01]  /*0d60*/  ISETP.NE.OR P3, PT, R0, 0x2, !P3 ;  /* 0x000000020000780c */ /* 0x000fe20005f65670 */
[----:B------:R-:W-:Y:S01]  /*0d70*/  NOP ;  /* 0x0000000000007918 */ /* 0x000fe20000000000 */
[----:B------:R-:W-:Y:S01]  /*0d80*/  LOP3.LUT R0, R91, 0x1f, RZ, 0xc0, !PT ;  /* 0x0000001f5b007812 */ /* 0x000fe200078ec0ff */
[----:B------:R-:W-:Y:S02]  /*0d90*/  UISETP.NE.AND UP4, UPT, UR22, URZ, UPT ;  /* 0x000000ff1600728c */ /* 0x000fe4000bf85270 */
[----:B-1----:R-:W-:-:S09]  /*0da0*/  UISETP.EQ.U32.AND UP5, UPT, UR4, 0x1, UPT ;  /* 0x000000010400788c */ /* 0x002fd2000bfa2070 */
[----:B------:R-:W-:Y:S05]  /*0db0*/  BRA.U !UP5, `(.L_x_15) ;  /* 0x000000010d087547 */ /* 0x000fea000b800000 */
[----:B--234-:R-:W-:Y:S01]  /*0dc0*/  UCGABAR_ARV ;  /* 0x00000000000079c7 */ /* 0x01cfe20008000000 */
[----:B------:R-:W-:Y:S05]  /*0dd0*/  BRA `(.L_x_16) ;  /* 0x0000000000047947 */ /* 0x000fea0003800000 */
.L_x_15:
[----:B--234-:R-:W-:Y:S01]  /*0de0*/  NOP ;  /* 0x0000000000007918 */ /* 0x01cfe20000000000 */
.L_x_16:
[----:B------:R-:W1:Y:S01]  /*0df0*/  S2UR UR7, SR_CTAID.X ;  /* 0x00000000000779c3 */ /* 0x000e620000002500 */
[----:B------:R-:W-:-:S05]  /*0e00*/  CS2R.32 R87, SR_CgaSize ;  /* 0x0000000000577805 */ /* 0x000fca0000008a00 */
[----:B------:R-:W-:-:S05]  /*0e10*/  IMAD R87, R87, -0xa0, RZ ;  /* 0xffffff6057577824 */ /* 0x000fca00078e02ff */
[----:B------:R-:W-:-:S14]  /*0e20*/  R2UR UR5, R87 ;  /* 0x00000000570572ca */ /* 0x000fdc00000e0000 */
[----:B------:R-:W2:Y:S01]  /*0e30*/  LDCU UR5, c[0x0][UR5+0x2b0] ;  /* 0x00005600050577ac */ /* 0x000ea20008000800 */
[----:B------:R-:W-:-:S05]  /*0e40*/  CS2R.32 R87, SR_CgaSize ;  /* 0x0000000000577805 */ /* 0x000fca0000008a00 */
[----:B------:R-:W-:-:S05]  /*0e50*/  IMAD R87, R87, -0xa0, RZ ;  /* 0xffffff6057577824 */ /* 0x000fca00078e02ff */
[----:B------:R-:W-:-:S14]  /*0e60*/  R2UR UR4, R87 ;  /* 0x00000000570472ca */ /* 0x000fdc00000e0000 */
[----:B------:R-:W3:Y:S01]  /*0e70*/  LDCU UR4, c[0x0][UR4+0x2b4] ;  /* 0x00005680040477ac */ /* 0x000ee20008000800 */
[----:B------:R-:W4:Y:S01]  /*0e80*/  S2UR UR8, SR_CTAID.Y ;  /* 0x00000000000879c3 */ /* 0x000f220000002600 */
[----:B------:R-:W-:-:S05]  /*0e90*/  CS2R.32 R87, SR_CgaSize ;  /* 0x0000000000577805 */ /* 0x000fca0000008a00 */
[----:B------:R-:W-:-:S05]  /*0ea0*/  IMAD R87, R87, -0xa0, RZ ;  /* 0xffffff6057577824 */ /* 0x000fca00078e02ff */
[----:B------:R-:W-:-:S14]  /*0eb0*/  R2UR UR9, R87 ;  /* 0x00000000570972ca */ /* 0x000fdc00000e0000 */
[----:B------:R-:W3:Y:S01]  /*0ec0*/  LDCU UR9, c[0x0][UR9+0x2a0] ;  /* 0x00005400090977ac */ /* 0x000ee20008000800 */
[----:B------:R-:W-:-:S05]  /*0ed0*/  CS2R.32 R87, SR_CgaSize ;  /* 0x0000000000577805 */ /* 0x000fca0000008a00 */
[----:B------:R-:W-:-:S05]  /*0ee0*/  IMAD R87, R87, -0xa0, RZ ;  /* 0xffffff6057577824 */ /* 0x000fca00078e02ff */
[----:B------:R-:W-:-:S14]  /*0ef0*/  R2UR UR10, R87 ;  /* 0x00000000570a72ca */ /* 0x000fdc00000e0000 */
[----:B------:R-:W3:Y:S01]  /*0f00*/  LDCU UR10, c[0x0][UR10+0x2a4] ;  /* 0x000054800a0a77ac */ /* 0x000ee20008000800 */
[----:B------:R-:W3:Y:S01]  /*0f10*/  S2UR UR36, SR_CTAID.Z ;  /* 0x00000000002479c3 */ /* 0x000ee20000002700 */
[----:B------:R-:W3:Y:S01]  /*0f20*/  LDCU UR23, c[0x0][0xb24] ;  /* 0x00016480ff1777ac */ /* 0x000ee20008000800 */
[----:B------:R-:W3:Y:S01]  /*0f30*/  LDCU UR42, c[0x0][0xb24] ;  /* 0x00016480ff2a77ac */ /* 0x000ee20008000800 */
[----:B-1----:R-:W-:Y:S01]  /*0f40*/  I2FP.F32.U32 R3, UR7 ;  /* 0x0000000700037c45 */ /* 0x002fe20008201000 */
[----:B------:R-:W1:Y:S04]  /*0f50*/  LDCU UR27, c[0x0][0xb30] ;  /* 0x00016600ff1b77ac */ /* 0x000e680008000800 */
[----:B--2---:R-:W-:Y:S01]  /*0f60*/  FMUL R3, R3, UR5 ;  /* 0x0000000503037c20 */ /* 0x004fe20008400000 */
[----:B------:R-:W-:Y:S01]  /*0f70*/  USHF.L.U32 UR29, UR54, 0xb, URZ ;  /* 0x0000000b361d7899 */ /* 0x000fe200080006ff */
[----:B----4-:R-:W-:Y:S01]  /*0f80*/  I2FP.F32.U32 R2, UR8 ;  /* 0x0000000800027c45 */ /* 0x010fe20008201000 */
[----:B------:R-:W-:Y:S01]  /*0f90*/  UMOV UR25, UR7 ;  /* 0x0000000700197c82 */ /* 0x000fe20008000000 */
[----:B------:R-:W-:-:S02]  /*0fa0*/  UMOV UR26, UR8 ;  /* 0x00000008001a7c82 */ /* 0x000fc40008000000 */
[----:B------:R-:W2:Y:S01]  /*0fb0*/  F2I.U32.TRUNC.NTZ R3, R3 ;  /* 0x0000000300037305 */ /* 0x000ea2000020f000 */
[----:B---3--:R-:W-:Y:S01]  /*0fc0*/  UISETP.GE.AND UP2, UPT, UR23, 0x1, UPT ;  /* 0x000000011700788c */ /* 0x008fe2000bf46270 */
[----:B------:R-:W-:-:S06]  /*0fd0*/  FMUL R2, R2, UR4 ;  /* 0x0000000402027c20 */ /* 0x000fcc0008400000 */
[----:B------:R-:W3:Y:S01]  /*0fe0*/  F2I.U32.TRUNC.NTZ R2, R2 ;  /* 0x0000000200027305 */ /* 0x000ee2000020f000 */
[----:B--2---:R-:W-:Y:S02]  /*0ff0*/  R2UR UR4, R3 ;  /* 0x00000000030472ca */ /* 0x004fe400000e0000 */
[----:B---3--:R-:W-:Y:S02]  /*1000*/  R2UR UR6, R2 ;  /* 0x00000000020672ca */ /* 0x008fe400000e0000 */
[----:B------:R-:W-:-:S09]  /*1010*/  PRMT R2, RZ, 0x7610, R2 ;  /* 0x00007610ff027816 */ /* 0x000fd20000000002 */
[----:B------:R-:W-:-:S04]  /*1020*/  UIADD3 UR5, UPT, UPT, -UR4, URZ, URZ ;  /* 0x000000ff04057290 */ /* 0x000fc8000fffe1ff */
[----:B------:R-:W-:Y:S02]  /*1030*/  UIMAD UR5, UR9, UR5, UR7 ;  /* 0x00000005090572a4 */ /* 0x000fe4000f8e0207 */
[----:B------:R-:W-:-:S04]  /*1040*/  UIADD3 UR4, UPT, UPT, -UR6, URZ, URZ ;  /* 0x000000ff06047290 */ /* 0x000fc8000fffe1ff */
[----:B------:R-:W-:Y:S01]  /*1050*/  IMAD.U32 R87, RZ, RZ, UR5 ;  /* 0x00000005ff577e24 */ /* 0x000fe2000f8e00ff */
[----:B------:R-:W-:-:S06]  /*1060*/  UIMAD UR4, UR10, UR4, UR8 ;  /* 0x000000040a0472a4 */ /* 0x000fcc000f8e0208 */
[----:B------:R-:W-:Y:S01]  /*1070*/  IMAD.U32 R86, RZ, RZ, UR4 ;  /* 0x00000004ff567e24 */ /* 0x000fe2000f8e00ff */
[----:B-1----:R-:W-:Y:S06]  /*1080*/  BRA.U UP4, `(.L_x_17) ;  /* 0x0000000104487547 */ /* 0x002fec000b800000 */
[----:B------:R-:W-:Y:S02]  /*1090*/  R2UR UR4, R86 ;  /* 0x00000000560472ca */ /* 0x000fe400000e0000 */
[----:B------:R-:W-:-:S11]  /*10a0*/  R2UR UR6, R87 ;  /* 0x00000000570672ca */ /* 0x000fd600000e0000 */
[----:B------:R-:W-:Y:S02]  /*10b0*/  UISETP.NE.AND UP0, UPT, UR4, URZ, UPT ;  /* 0x000000ff0400728c */ /* 0x000fe4000bf05270 */
[----:B------:R-:W-:Y:S02]  /*10c0*/  UISETP.NE.AND UP1, UPT, UR4, 0x1, UPT ;  /* 0x000000010400788c */ /* 0x000fe4000bf25270 */
[----:B------:R-:W-:Y:S02]  /*10d0*/  UISETP.EQ.OR UP0, UPT, UR6, URZ, !UP0 ;  /* 0x000000ff0600728c */ /* 0x000fe4000c702670 */
[----:B------:R-:W-:Y:S02]  /*10e0*/  USEL UR5, URZ, 0x2, UP1 ;  /* 0x00000002ff057887 */ /* 0x000fe40008800000 */
[----:B------:R-:W-:Y:S02]  /*10f0*/  USEL UR8, URZ, 0x1, !UP0 ;  /* 0x00000001ff087887 */ /* 0x000fe4000c000000 */
[----:B------:R-:W-:-:S02]  /*1100*/  UISETP.NE.AND UP0, UPT, UR4, 0x2, UPT ;  /* 0x000000020400788c */ /* 0x000fc4000bf05270 */
[----:B------:R-:W-:Y:S02]  /*1110*/  UISETP.NE.AND UP1, UPT, UR4, 0x3, UPT ;  /* 0x000000030400788c */ /* 0x000fe4000bf25270 */
[----:B------:R-:W-:Y:S02]  /*1120*/  USEL UR4, URZ, 0x4, UP0 ;  /* 0x00000004ff047887 */ /* 0x000fe40008000000 */
[----:B------:R-:W-:Y:S02]  /*1130*/  UISETP.NE.AND UP0, UPT, UR6, URZ, UPT ;  /* 0x000000ff0600728c */ /* 0x000fe4000bf05270 */
[----:B------:R-:W-:Y:S02]  /*1140*/  USEL UR6, URZ, 0x8, UP1 ;  /* 0x00000008ff067887 */ /* 0x000fe40008800000 */
[----:B------:R-:W-:Y:S02]  /*1150*/  USEL UR7, UR5, 0x2, UP0 ;  /* 0x0000000205077887 */ /* 0x000fe40008000000 */
[----:B------:R-:W-:-:S02]  /*1160*/  USEL UR4, UR4, 0x4, UP0 ;  /* 0x0000000404047887 */ /* 0x000fc40008000000 */
[----:B------:R-:W-:Y:S02]  /*1170*/  USEL UR5, UR6, 0x8, UP0 ;  /* 0x0000000806057887 */ /* 0x000fe40008000000 */
[----:B------:R-:W-:-:S04]  /*1180*/  UIADD3 UR4, UPT, UPT, UR4, UR7, UR8 ;  /* 0x0000000704047290 */ /* 0x000fc8000fffe008 */
[----:B------:R-:W-:-:S06]  /*1190*/  UIADD3 UR4, UPT, UPT, UR4, UR5, URZ ;  /* 0x0000000504047290 */ /* 0x000fcc000fffe0ff */
[----:B------:R-:W-:Y:S02]  /*11a0*/  IMAD.U32 R2, RZ, RZ, UR4 ;  /* 0x00000004ff027e24 */ /* 0x000fe4000f8e00ff */
.L_x_17:
[----:B------:R-:W-:Y:S05]  /*11b0*/  BRA.U !UP2, `(.L_x_18) ;  /* 0x000000010ad47547 */ /* 0x000fea000b800000 */
[----:B------:R-:W1:Y:S01]  /*11c0*/  LDCU.128 UR12, c[0x0][0xb10] ;  /* 0x00016200ff0c77ac */ /* 0x000e620008000c00 */
[----:B------:R-:W2:Y:S01]  /*11d0*/  LDCU UR6, c[0x0][0x370] ;  /* 0x00006e00ff0677ac */ /* 0x000ea20008000800 */
[----:B------:R-:W3:Y:S01]  /*11e0*/  LDCU UR5, c[0x0][0x374] ;  /* 0x00006e80ff0577ac */ /* 0x000ee20008000800 */
[----:B------:R-:W4:Y:S01]  /*11f0*/  LDCU UR24, c[0x0][0xb0c] ;  /* 0x00016180ff1877ac */ /* 0x000f220008000800 */
[----:B------:R-:W4:Y:S01]  /*1200*/  LDCU UR4, c[0x0][0xb20] ;  /* 0x00016400ff0477ac */ /* 0x000f220008000800 */
[----:B------:R-:W4:Y:S01]  /*1210*/  LDCU.64 UR8, c[0x0][0xb28] ;  /* 0x00016500ff0877ac */ /* 0x000f220008000a00 */
[----:B-1----:R-:W-:Y:S02]  /*1220*/  UISETP.NE.AND UP0, UPT, UR14, 0x1, UPT ;  /* 0x000000010e00788c */ /* 0x002fe4000bf05270 */
[----:B---3--:R-:W-:Y:S02]  /*1230*/  UIMAD.WIDE.U32 UR10, UR5, UR15, URZ ;  /* 0x0000000f050a72a5 */ /* 0x008fe4000f8e00ff */
[----:B--2---:R-:W-:-:S02]  /*1240*/  UIMAD.WIDE.U32 UR18, UR6, UR12, URZ ;  /* 0x0000000c061272a5 */ /* 0x004fc4000f8e00ff */
[----:B----4-:R-:W-:Y:S02]  /*1250*/  UISETP.NE.AND UP1, UPT, UR24, 0x1, UPT ;  /* 0x000000011800788c */ /* 0x010fe4000bf25270 */
[----:B------:R-:W-:Y:S01]  /*1260*/  UISETP.NE.AND UP2, UPT, UR23, 0x1, UPT ;  /* 0x000000011700788c */ /* 0x000fe2000bf45270 */
[----:B------:R-:W-:Y:S02]  /*1270*/  UMOV UR10, UR11 ;  /* 0x0000000b000a7c82 */ /* 0x000fe40008000000 */
[----:B------:R-:W-:Y:S01]  /*1280*/  UMOV UR18, UR19 ;  /* 0x0000001300127c82 */ /* 0x000fe20008000000 */
[----:B------:R-:W-:Y:S02]  /*1290*/  @UP0 USHF.R.U32.HI UR5, URZ, UR4, UR10 ;  /* 0x00000004ff050299 */ /* 0x000fe4000801160a */
[----:B------:R-:W-:Y:S02]  /*12a0*/  UIMAD.WIDE.U32 UR20, UR26, UR15, URZ ;  /* 0x0000000f1a1472a5 */ /* 0x000fe4000f8e00ff */
[----:B------:R-:W-:-:S02]  /*12b0*/  UIMAD.WIDE.U32 UR10, UR5, UR8, URZ ;  /* 0x00000008050a72a5 */ /* 0x000fc4000f8e00ff */
[----:B------:R-:W-:Y:S02]  /*12c0*/  @UP1 USHF.R.U32.HI UR6, URZ, UR13, UR18 ;  /* 0x0000000dff061299 */ /* 0x000fe40008011612 */
[----:B------:R-:W-:Y:S02]  /*12d0*/  UIMAD.WIDE.U32 UR16, UR25, UR12, URZ ;  /* 0x0000000c191072a5 */ /* 0x000fe4000f8e00ff */
[----:B------:R-:W-:Y:S01]  /*12e0*/  UIMAD.WIDE.U32 UR18, UR6, UR8, URZ ;  /* 0x00000008061272a5 */ /* 0x000fe2000f8e00ff */
[----:B------:R-:W-:Y:S01]  /*12f0*/  UMOV UR20, UR21 ;  /* 0x0000001500147c82 */ /* 0x000fe20008000000 */
[----:B------:R-:W-:Y:S01]  /*1300*/  UMOV UR10, UR11 ;  /* 0x0000000b000a7c82 */ /* 0x000fe20008000000 */
[----:B------:R-:W-:Y:S02]  /*1310*/  USHF.R.U32.HI UR20, URZ, UR4, UR20 ;  /* 0x00000004ff147299 */ /* 0x000fe40008011614 */
[----:B------:R-:W-:Y:S02]  /*1320*/  @UP2 USHF.R.U32.HI UR5, URZ, UR9, UR10 ;  /* 0x00000009ff052299 */ /* 0x000fe4000801160a */
[----:B------:R-:W-:Y:S01]  /*1330*/  UMOV UR7, UR19 ;  /* 0x0000001300077c82 */ /* 0x000fe20008000000 */
[----:B------:R-:W-:Y:S01]  /*1340*/  UMOV UR16, UR17 ;  /* 0x0000001100107c82 */ /* 0x000fe20008000000 */
[----:B------:R-:W-:-:S02]  /*1350*/  @UP2 USHF.R.U32.HI UR6, URZ, UR9, UR7 ;  /* 0x00000009ff062299 */ /* 0x000fc40008011607 */
[----:B------:R-:W-:Y:S02]  /*1360*/  USHF.R.U32.HI UR13, URZ, UR13, UR16 ;  /* 0x0000000dff0d7299 */ /* 0x000fe40008011610 */
[----:B------:R-:W-:Y:S02]  /*1370*/  USEL UR4, UR26, UR20, !UP0 ;  /* 0x000000141a047287 */ /* 0x000fe4000c000000 */
[----:B------:R-:W-:Y:S02]  /*1380*/  UIMAD UR7, UR5, UR23, URZ ;  /* 0x00000017050772a4 */ /* 0x000fe4000f8e02ff */
[----:B------:R-:W-:Y:S02]  /*1390*/  USEL UR5, UR25, UR13, !UP1 ;  /* 0x0000000d19057287 */ /* 0x000fe4000c800000 */
[----:B------:R-:W-:Y:S02]  /*13a0*/  UIMAD UR12, UR6, UR23, URZ ;  /* 0x00000017060c72a4 */ /* 0x000fe4000f8e02ff */
[----:B------:R-:W-:-:S02]  /*13b0*/  UISETP.GE.AND UP0, UPT, UR4, UR7, UPT ;  /* 0x000000070400728c */ /* 0x000fc4000bf06270 */
[----:B------:R-:W-:Y:S02]  /*13c0*/  UIMAD.WIDE.U32 UR10, UR4, UR8, URZ ;  /* 0x00000008040a72a5 */ /* 0x000fe4000f8e00ff */
[----:B------:R-:W-:Y:S02]  /*13d0*/  UISETP.GE.OR UP0, UPT, UR5, UR12, UP0 ;  /* 0x0000000c0500728c */ /* 0x000fe40008706670 */
[----:B------:R-:W-:Y:S02]  /*13e0*/  UIMAD.WIDE.U32 UR12, UR5, UR8, URZ ;  /* 0x00000008050c72a5 */ /* 0x000fe4000f8e00ff */
[----:B------:R-:W-:Y:S01]  /*13f0*/  UIADD3 UR10, UPT, UPT, -UR4, URZ, URZ ;  /* 0x000000ff040a7290 */ /* 0x000fe2000fffe1ff */
[----:B------:R-:W-:Y:S01]  /*1400*/  UMOV UR8, UR11 ;  /* 0x0000000b00087c82 */ /* 0x000fe20008000000 */
[----:B------:R-:W-:Y:S02]  /*1410*/  UIADD3 UR11, UPT, UPT, -UR5, URZ, URZ ;  /* 0x000000ff050b7290 */ /* 0x000fe4000fffe1ff */
[----:B------:R-:W-:-:S03]  /*1420*/  USHF.R.U32.HI UR8, URZ, UR9, UR8 ;  /* 0x00000009ff087299 */ /* 0x000fc60008011608 */
[----:B------:R-:W-:Y:S01]  /*1430*/  @!UP0 UMOV UR7, UR13 ;  /* 0x0000000d00078c82 */ /* 0x000fe20008000000 */
[----:B------:R-:W-:Y:S02]  /*1440*/  UIMAD UR26, UR14, UR10, UR26 ;  /* 0x0000000a0e1a72a4 */ /* 0x000fe4000f8e021a */
[----:B------:R-:W-:Y:S02]  /*1450*/  USEL UR8, UR4, UR8, !UP2 ;  /* 0x0000000804087287 */ /* 0x000fe4000d000000 */
[----:B------:R-:W-:Y:S02]  /*1460*/  @!UP0 USHF.R.U32.HI UR7, URZ, UR9, UR7 ;  /* 0x00000009ff078299 */ /* 0x000fe40008011607 */
[----:B------:R-:W-:Y:S02]  /*1470*/  UIADD3 UR9, UPT, UPT, -UR8, URZ, URZ ;  /* 0x000000ff08097290 */ /* 0x000fe4000fffe1ff */
[----:B------:R-:W-:Y:S02]  /*1480*/  @!UP0 USEL UR7, UR5, UR7, !UP2 ;  /* 0x0000000705078287 */ /* 0x000fe4000d000000 */
[----:B------:R-:W-:-:S02]  /*1490*/  UIMAD UR9, UR23, UR9, UR4 ;  /* 0x00000009170972a4 */ /* 0x000fc4000f8e0204 */
[----:B------:R-:W-:Y:S02]  /*14a0*/  @!UP0 UIADD3 UR8, UPT, UPT, UR8, -UR7, URZ ;  /* 0x8000000708088290 */ /* 0x000fe4000fffe0ff */
[----:B------:R-:W-:Y:S02]  /*14b0*/  @!UP0 UIMAD UR6, UR9, UR6, UR7 ;  /* 0x00000006090682a4 */ /* 0x000fe4000f8e0207 */
[----:B------:R-:W-:Y:S02]  /*14c0*/  @!UP0 UIMAD UR4, UR8, UR23, UR5 ;  /* 0x00000017080482a4 */ /* 0x000fe4000f8e0205 */
[----:B------:R-:W-:Y:S02]  /*14d0*/  UIMAD UR25, UR24, UR11, UR25 ;  /* 0x0000000b181972a4 */ /* 0x000fe4000f8e0219 */
[----:B------:R-:W-:Y:S01]  /*14e0*/  UIMAD UR26, UR4, UR14, UR26 ;  /* 0x0000000e041a72a4 */ /* 0x000fe2000f8e021a */
[----:B------:R-:W-:Y:S02]  /*14f0*/  @!UP0 UMOV UR5, UR6 ;  /* 0x0000000600058c82 */ /* 0x000fe40008000000 */
[----:B------:R-:W-:-:S12]  /*1500*/  UIMAD UR25, UR5, UR24, UR25 ;  /* 0x00000018051972a4 */ /* 0x000fd8000f8e0219 */
.L_x_18:
[----:B------:R-:W-:Y:S02]  /*1510*/  UISETP.NE.AND UP1, UPT, UR27, 0x1, UPT ;  /* 0x000000011b00788c */ /* 0x000fe4000bf25270 */
[----:B------:R-:W-:Y:S02]  /*1520*/  UISETP.NE.AND UP0, UPT, UR22, 0x2, UPT ;  /* 0x000000021600788c */ /* 0x000fe4000bf05270 */
[----:B------:R-:W-:-:S05]  /*1530*/  ULOP3.LUT UR29, UR29, 0x1800, URZ, 0xc0, !UPT ;  /* 0x000018001d1d7892 */ /* 0x000fca000f8ec0ff */
[----:B------:R-:W-:Y:S07]  /*1540*/  BRA.U UP1, `(.L_x_19) ;  /* 0x0000000101447547 */ /* 0x000fee000b800000 */
[----:B------:R-:W1:Y:S01]  /*1550*/  LDCU.128 UR8, c[0x0][0xb10] ;  /* 0x00016200ff0877ac */ /* 0x000e620008000c00 */
[----:B------:R-:W2:Y:S01]  /*1560*/  LDCU UR12, c[0x0][0xb0c] ;  /* 0x00016180ff0c77ac */ /* 0x000ea20008000800 */
[----:B------:R-:W3:Y:S01]  /*1570*/  LDCU UR13, c[0x0][0xb20] ;  /* 0x00016400ff0d77ac */ /* 0x000ee20008000800 */
[----:B-1----:R-:W-:Y:S02]  /*1580*/  UIMAD.WIDE.U32 UR6, UR25, UR8, URZ ;  /* 0x00000008190672a5 */ /* 0x002fe4000f8e00ff */
[----:B------:R-:W-:Y:S02]  /*1590*/  UIMAD.WIDE.U32 UR4, UR26, UR11, URZ ;  /* 0x0000000b1a0472a5 */ /* 0x000fe4000f8e00ff */
[----:B--2---:R-:W-:Y:S02]  /*15a0*/  UISETP.NE.AND UP2, UPT, UR12, 0x1, UPT ;  /* 0x000000010c00788c */ /* 0x004fe4000bf45270 */
[----:B------:R-:W-:Y:S01]  /*15b0*/  UISETP.NE.AND UP1, UPT, UR10, 0x1, UPT ;  /* 0x000000010a00788c */ /* 0x000fe2000bf25270 */
[----:B------:R-:W-:-:S02]  /*15c0*/  UMOV UR6, UR7 ;  /* 0x0000000700067c82 */ /* 0x000fc40008000000 */
[----:B------:R-:W-:Y:S01]  /*15d0*/  UMOV UR4, UR5 ;  /* 0x0000000500047c82 */ /* 0x000fe20008000000 */
[----:B------:R-:W-:Y:S02]  /*15e0*/  USHF.R.U32.HI UR6, URZ, UR9, UR6 ;  /* 0x00000009ff067299 */ /* 0x000fe40008011606 */
[----:B---3--:R-:W-:Y:S02]  /*15f0*/  USHF.R.U32.HI UR4, URZ, UR13, UR4 ;  /* 0x0000000dff047299 */ /* 0x008fe40008011604 */
[----:B------:R-:W-:Y:S02]  /*1600*/  USEL UR5, UR25, UR6, !UP2 ;  /* 0x0000000619057287 */ /* 0x000fe4000d000000 */
[----:B------:R-:W-:-:S04]  /*1610*/  USEL UR4, UR26, UR4, !UP1 ;  /* 0x000000041a047287 */ /* 0x000fc8000c800000 */
[----:B------:R-:W-:Y:S02]  /*1620*/  UIADD3 UR6, UPT, UPT, UR5, -UR4, URZ ;  /* 0x8000000405067290 */ /* 0x000fe4000fffe0ff */
[----:B------:R-:W-:Y:S02]  /*1630*/  UIADD3 UR4, UPT, UPT, -UR5, UR4, URZ ;  /* 0x0000000405047290 */ /* 0x000fe4000fffe1ff */
[----:B------:R-:W-:Y:S02]  /*1640*/  UIMAD UR26, UR6, UR10, UR26 ;  /* 0x0000000a061a72a4 */ /* 0x000fe4000f8e021a */
[----:B------:R-:W-:-:S12]  /*1650*/  UIMAD UR25, UR4, UR12, UR25 ;  /* 0x0000000c041972a4 */ /* 0x000fd8000f8e0219 */
.L_x_19:
[----:B------:R-:W-:Y:S05]  /*1660*/  BRA.U !UP5, `(.L_x_20) ;  /* 0x000000010d0c7547 */ /* 0x000fea000b800000 */
[----:B------:R-:W-:Y:S01]  /*1670*/  UCGABAR_WAIT ;  /* 0x0000000000007dc7 */ /* 0x000fe20008000000 */
[----:B------:R-:W-:Y:S01]  /*1680*/  CCTL.IVALL ;  /* 0x00000000ff00798f */ /* 0x000fe20002000000 */
[----:B------:R-:W-:Y:S05]  /*1690*/  BRA `(.L_x_21) ;  /* 0x0000000000047947 */ /* 0x000fea0003800000 */
.L_x_20:
[----:B------:R-:W-:Y:S06]  /*16a0*/  BAR.SYNC.DEFER_BLOCKING 0x0 ;  /* 0x0000000000007b1d */ /* 0x000fec0000010000 */
.L_x_21:
[----:B------:R-:W-:Y:S05]  /*16b0*/  BRA.U UP0, `(.L_x_22) ;  /* 0x00000015002c7547 */ /* 0x000fea000b800000 */
[----:B------:R-:W1:Y:S01]  /*16c0*/  LDCU UR6, c[0x0][0x38c] ;  /* 0x00007180ff0677ac */ /* 0x000e620008000800 */
[----:B------:R-:W-:Y:S01]  /*16d0*/  PLOP3.LUT P1, PT, PT, PT, UP3, 0x80, 0x8 ;  /* 0x000000000008781c */ /* 0x000fe20003f2f038 */
[----:B------:R-:W-:Y:S01]  /*16e0*/  IMAD.MOV.U32 R12, RZ, RZ, 0x1 ;  /* 0x00000001ff0c7424 */ /* 0x000fe200078e00ff */
[----:B------:R-:W-:Y:S01]  /*16f0*/  ISETP.EQ.OR P2, PT, R0, RZ, P3 ;  /* 0x000000ff0000720c */ /* 0x000fe20001f42670 */
[----:B------:R-:W-:Y:S01]  /*1700*/  UISETP.NE.AND UP1, UPT, UR22, URZ, UPT ;  /* 0x000000ff1600728c */ /* 0x000fe2000bf25270 */
[----:B------:R-:W-:Y:S02]  /*1710*/  PLOP3.LUT P1, PT, P1, PT, PT, 0x8, 0x80 ;  /* 0x000000000080781c */ /* 0x000fe40000f2e170 */
[----:B------:R-:W-:Y:S01]  /*1720*/  CS2R R10, SRZ ;  /* 0x00000000000a7805 */ /* 0x000fe2000001ff00 */
[----:B------:R-:W-:Y:S01]  /*1730*/  IMAD.MOV.U32 R9, RZ, RZ, RZ ;  /* 0x000000ffff097224 */ /* 0x000fe200078e00ff */
[----:B------:R-:W2:Y:S01]  /*1740*/  LDCU UR45, c[0x0][0x370] ;  /* 0x00006e00ff2d77ac */ /* 0x000ea20008000800 */
[----:B------:R-:W-:Y:S01]  /*1750*/  IMAD.MOV.U32 R8, RZ, RZ, 0x1 ;  /* 0x00000001ff087424 */ /* 0x000fe200078e00ff */
[----:B------:R-:W3:Y:S01]  /*1760*/  LDCU.64 UR40, c[0x0][0x348] ;  /* 0x00006900ff2877ac */ /* 0x000ee20008000a00 */
[----:B------:R-:W-:-:S02]  /*1770*/  USHF.R.U32.HI UR49, URZ, 0x6, UR29 ;  /* 0x00000006ff317899 */ /* 0x000fc4000801161d */
[----:B-1----:R-:W-:Y:S02]  /*1780*/  UIADD3 UR5, UPT, UPT, UR6, 0x7f, URZ ;  /* 0x0000007f06057890 */ /* 0x002fe4000fffe0ff */
[----:B------:R-:W-:Y:S02]  /*1790*/  UIADD3 UR50, UPT, UPT, UR6, 0xfe, URZ ;  /* 0x000000fe06327890 */ /* 0x000fe4000fffe0ff */
[----:B------:R-:W-:Y:S01]  /*17a0*/  USHF.R.S32.HI UR4, URZ, 0x1f, UR5 ;  /* 0x0000001fff047899 */ /* 0x000fe20008011405 */
[----:B------:R-:W1:Y:S03]  /*17b0*/  LDCU UR44, c[0x0][0x374] ;  /* 0x00006e80ff2c77ac */ /* 0x000e660008000800 */
[----:B------:R-:W-:Y:S02]  /*17c0*/  ULEA.HI UR4, UR4, UR5, URZ, 0x7 ;  /* 0x0000000504047291 */ /* 0x000fe4000f8f38ff */
[----:B------:R-:W-:-:S02]  /*17d0*/  USEL UR31, UR37, 0x2, UP1 ;  /* 0x00000002251f7887 */ /* 0x000fc40008800000 */
[----:B------:R-:W-:Y:S02]  /*17e0*/  USHF.R.S32.HI UR47, URZ, 0x7, UR4 ;  /* 0x00000007ff2f7899 */ /* 0x000fe40008011404 */
[----:B------:R-:W-:Y:S02]  /*17f0*/  UIADD3 UR4, UPT, UPT, UR6, -0x1, URZ ;  /* 0xffffffff06047890 */ /* 0x000fe4000fffe0ff */
[----:B------:R-:W-:Y:S02]  /*1800*/  UISETP.LT.U32.AND UP0, UPT, UR47, 0x4, UPT ;  /* 0x000000042f00788c */ /* 0x000fe4000bf01070 */
[----:B------:R-:W-:Y:S02]  /*1810*/  UISETP.GE.U32.AND UP2, UPT, UR4, -0xff, UPT ;  /* 0xffffff010400788c */ /* 0x000fe4000bf46070 */
[----:B------:R-:W-:Y:S01]  /*1820*/  USEL UR46, UR47, 0x4, UP0 ;  /* 0x000000042f2e7887 */ /* 0x000fe20008000000 */
[----:B------:R-:W-:-:S03]  /*1830*/  UMOV UR23, URZ ;  /* 0x000000ff00177c82 */ /* 0x000fc60008000000 */
[----:B------:R-:W-:Y:S02]  /*1840*/  UIADD3 UR30, UPT, UPT, UR46, -0x1, URZ ;  /* 0xffffffff2e1e7890 */ /* 0x000fe4000fffe0ff */
[----:B------:R-:W-:-:S03]  /*1850*/  UIADD3 UR48, UPT, UPT, UR47, -UR46, URZ ;  /* 0x8000002e2f307290 */ /* 0x000fc6000fffe0ff */
[----:B------:R-:W-:-:S04]  /*1860*/  @UP2 UIADD3 UR30, UPT, UPT, UR46, URZ, URZ ;  /* 0x000000ff2e1e2290 */ /* 0x000fc8000fffe0ff */
[----:B-123--:R-:W-:-:S12]  /*1870*/  UIADD3 UR30, UPT, UPT, UR30, 0x1, URZ ;  /* 0x000000011e1e7890 */ /* 0x00efd8000fffe0ff */
.L_x_42:
[----:B------:R-:W-:Y:S01]  /*1880*/  UISETP.NE.AND UP0, UPT, UR54, URZ, UPT ;  /* 0x000000ff3600728c */ /* 0x000fe2000bf05270 */
[----:B-1----:R-:W1:Y:S08]  /*1890*/  S2UR UR54, SR_CgaCtaId ;  /* 0x00000000003679c3 */ /* 0x002e700000008800 */
[----:B------:R-:W-:Y:S05]  /*18a0*/  BRA.U UP0, `(.L_x_23) ;  /* 0x0000000100347547 */ /* 0x000fea000b800000 */
[----:B------:R-:W2:Y:S01]  /*18b0*/  S2R R0, SR_CgaCtaId ;  /* 0x0000000000007919 */ /* 0x000ea20000008800 */
[----:B------:R-:W-:Y:S02]  /*18c0*/  MOV R3, 0x400 ;  /* 0x0000040000037802 */ /* 0x000fe40000000f00 */
[----:B------:R-:W-:Y:S02]  /*18d0*/  SHF.L.U32 R2, R8, 0x1f, RZ ;  /* 0x0000001f08027819 */ /* 0x000fe400000006ff */
[----:B--2---:R-:W-:-:S05]  /*18e0*/  LEA R0, R0, R3, 0x18 ;  /* 0x0000000300007211 */ /* 0x004fca00078ec0ff */
[----:B------:R-:W-:-:S04]  /*18f0*/  IMAD R3, R9, 0x8, R0 ;  /* 0x0000000809037824 */ /* 0x000fc800078e0200 */
[----:B------:R-:W2:Y:S02]  /*1900*/  SYNCS.PHASECHK.TRANS64.TRYWAIT P0, [R3+URZ+0xf0], R2 ;  /* 0x0000f002030075a7 */ /* 0x000ea400080011ff */
[----:B--2---:R-:W-:Y:S05]  /*1910*/  @!P0 BRA `(.L_x_24) ;  /* 0x0000006400b48947 */ /* 0x004fea0003800000 */
.L_x_122:
[----:B------:R-:W-:Y:S01]  /*1920*/  VIADD R9, R9, 0x1 ;  /* 0x0000000109097836 */ /* 0x000fe20000000000 */
[----:B------:R2:W-:Y:S04]  /*1930*/  SYNCS.ARRIVE.TRANS64.A1T0 RZ, [R3+URZ+0xe0], RZ ;  /* 0x0000e0ff03ff79a7 */ /* 0x0005e800081000ff */
[----:B------:R-:W-:-:S04]  /*1940*/  ISETP.NE.AND P0, PT, R9, 0x2, PT ;  /* 0x000000020900780c */ /* 0x000fc80003f05270 */
[----:B------:R-:W-:Y:S02]  /*1950*/  SEL R9, R9, RZ, P0 ;  /* 0x000000ff09097207 */ /* 0x000fe40000000000 */
[----:B--2---:R-:W-:-:S04]  /*1960*/  SEL R3, RZ, 0x1, P0 ;  /* 0x00000001ff037807 */ /* 0x004fc80000000000 */
[----:B------:R-:W-:-:S07]  /*1970*/  LOP3.LUT R8, R8, R3, RZ, 0x3c, !PT ;  /* 0x0000000308087212 */ /* 0x000fce00078e3cff */
.L_x_23:
[----:B------:R-:W-:Y:S01]  /*1980*/  UMOV UR21, 0x400 ;  /* 0x0000040000157882 */ /* 0x000fe20000000000 */
[----:B------:R-:W-:Y:S01]  /*1990*/  SHF.L.U32 R0, R12, 0x1f, RZ ;  /* 0x0000001f0c007819 */ /* 0x000fe200000006ff */
[----:B-1----:R-:W-:Y:S02]  /*19a0*/  ULEA UR21, UR54, UR21, 0x18 ;  /* 0x0000001536157291 */ /* 0x002fe4000f8ec0ff */
[----:B------:R-:W-:Y:S02]  /*19b0*/  UISETP.GE.U32.AND UP0, UPT, UR50, 0xff, UPT ;  /* 0x000000ff3200788c */ /* 0x000fe4000bf06070 */
[----:B------:R-:W-:Y:S02]  /*19c0*/  ULEA UR4, UR23, UR21, 0x3 ;  /* 0x0000001517047291 */ /* 0x000fe4000f8e18ff */
[----:B------:R-:W-:Y:S02]  /*19d0*/  USHF.L.U32 UR19, UR26, 0x6, URZ ;  /* 0x000000061a137899 */ /* 0x000fe400080006ff */
[----:B------:R-:W-:Y:S01]  /*19e0*/  ULEA UR35, UR25, UR49, 0x7 ;  /* 0x0000003119237291 */ /* 0x000fe2000f8e38ff */
[----:B------:R-:W-:-:S04]  /*19f0*/  UMOV UR13, URZ ;  /* 0x000000ff000d7c82 */ /* 0x000fc80008000000 */
[----:B------:R1:W2:Y:S01]  /*1a00*/  SYNCS.PHASECHK.TRANS64.TRYWAIT P0, [UR4+0x20], R0 ;  /* 0x00002000ff0075a7 */ /* 0x0002a20008001104 */
[----:B------:R-:W-:Y:S06]  /*1a10*/  BRA.U !UP0, `(.L_x_25) ;  /* 0x0000000108f47547 */ /* 0x000fec000b800000 */
[----:B------:R-:W-:Y:S01]  /*1a20*/  UMOV UR22, URZ ;  /* 0x000000ff00167c82 */ /* 0x000fe20008000000 */
[----:B------:R-:W-:-:S05]  /*1a30*/  UMOV UR4, UR23 ;  /* 0x0000001700047c82 */ /* 0x000fca0008000000 */
.L_x_31:
[----:B------:R-:W-:Y:S01]  /*1a40*/  ULEA UR33, UR4, UR21, 0x3 ;  /* 0x0000001504217291 */ /* 0x000fe2000f8e18ff */
[----:B--2---:R-:W-:Y:S01]  /*1a50*/  @!P3 MOV R2, 0xc000 ;  /* 0x0000c0000002b802 */ /* 0x004fe20000000f00 */
[----:B--2-4-:R-:W-:Y:S10]  /*1a60*/  @P0 BRA `(.L_x_26) ;  /* 0x00000000000c0947 */ /* 0x014ff40003800000 */
[----:B------:R-:W-:-:S04]  /*1a70*/  SHF.L.U32 R3, R12, 0x1f, RZ ;  /* 0x0000001f0c037819 */ /* 0x000fc800000006ff */
[----:B------:R-:W2:Y:S02]  /*1a80*/  SYNCS.PHASECHK.TRANS64.TRYWAIT P0, [UR33+0x20], R3 ;  /* 0x00002003ff0075a7 */ /* 0x000ea40008001121 */
[----:B--2---:R-:W-:Y:S05]  /*1a90*/  @!P0 BRA `(.L_x_27) ;  /* 0x0000006400688947 */ /* 0x004fea0003800000 */
.L_x_26:
[----:B------:R2:W-:Y:S01]  /*1aa0*/  @!P3 SYNCS.ARRIVE.TRANS64 RZ, [UR33], R2 ;  /* 0x00000002ffffb9a7 */ /* 0x0005e20008000021 */
[----:B------:R-:W-:-:S04]  /*1ab0*/  ULOP3.LUT UR5, UR31, 0x2, URZ, 0xfc, !UPT ;  /* 0x000000021f057892 */ /* 0x000fc8000f8efcff */
[----:B------:R-:W-:-:S09]  /*1ac0*/  UISETP.NE.AND UP0, UPT, UR5, 0x2, UPT ;  /* 0x000000020500788c */ /* 0x000fd2000bf05270 */
[----:B------:R-:W-:Y:S05]  /*1ad0*/  BRA.U UP0, `(.L_x_28) ;  /* 0x0000000100047547 */ /* 0x000fea000b800000 */
[----:B------:R-:W-:Y:S05]  /*1ae0*/  BPT.TRAP 0x1 ;  /* 0x000000040000795c */ /* 0x000fea0000300000 */
.L_x_28:
[----:B------:R-:W-:Y:S04]  /*1af0*/  BSSY.RECONVERGENT B0, `(.L_x_29) ;  /* 0x0000003000007945 */ /* 0x000fe80003800200 */
[----:B------:R-:W-:Y:S05]  /*1b00*/  @P2 BRA `(.L_x_30) ;  /* 0x0000000000042947 */ /* 0x000fea0003800000 */
[----:B------:R-:W-:Y:S05]  /*1b10*/  BPT.TRAP 0x1 ;  /* 0x000000040000795c */ /* 0x000fea0000300000 */
.L_x_30:
[----:B------:R-:W-:Y:S05]  /*1b20*/  BSYNC.RECONVERGENT B0 ;  /* 0x0000000000007941 */ /* 0x000fea0003800200 */
.L_x_29:
[----:B------:R-:W-:Y:S02]  /*1b30*/  UIADD3 UR5, UPT, UPT, UR4, 0x1, URZ ;  /* 0x0000000104057890 */ /* 0x000fe4000fffe0ff */
[----:B------:R-:W-:Y:S02]  /*1b40*/  USHF.L.U32 UR4, UR4, 0xe, URZ ;  /* 0x0000000e04047899 */ /* 0x000fe400080006ff */
[----:B------:R-:W-:Y:S02]  /*1b50*/  UISETP.NE.AND UP0, UPT, UR5, 0x4, UPT ;  /* 0x000000040500788c */ /* 0x000fe4000bf05270 */
[----:B------:R-:W-:Y:S02]  /*1b60*/  ULOP3.LUT UR24, UR4, UR29, URZ, 0xfc, !UPT ;  /* 0x0000001d04187292 */ /* 0x000fe4000f8efcff */
[----:B------:R-:W-:Y:S02]  /*1b70*/  USEL UR6, URZ, 0x1, UP0 ;  /* 0x00000001ff067887 */ /* 0x000fe40008000000 */
[----:B------:R-:W-:-:S02]  /*1b80*/  USEL UR23, UR5, URZ, UP0 ;  /* 0x000000ff05177287 */ /* 0x000fc40008000000 */
[----:B------:R-:W-:Y:S02]  /*1b90*/  ULEA UR24, UR24, UR21, 0x1 ;  /* 0x0000001518187291 */ /* 0x000fe4000f8e08ff */
[----:B------:R-:W-:Y:S01]  /*1ba0*/  LOP3.LUT R12, R12, UR6, RZ, 0x3c, !PT ;  /* 0x000000060c0c7c12 */ /* 0x000fe2000f8e3cff */
[----:B------:R-:W-:Y:S02]  /*1bb0*/  UIADD3 UR6, UP1, UPT, UR40, 0x80, URZ ;  /* 0x0000008028067890 */ /* 0x000fe4000ff3e0ff */
[----:B------:R-:W-:Y:S01]  /*1bc0*/  ULEA UR5, UR23, UR21, 0x3 ;  /* 0x0000001517057291 */ /* 0x000fe2000f8e18ff */
[----:B-1----:R-:W-:Y:S01]  /*1bd0*/  SHF.L.U32 R0, R12, 0x1f, RZ ;  /* 0x0000001f0c007819 */ /* 0x002fe200000006ff */
[----:B------:R-:W-:Y:S02]  /*1be0*/  USHF.L.U32 UR34, UR22, 0x7, URZ ;  /* 0x0000000716227899 */ /* 0x000fe400080006ff */
[----:B------:R-:W-:Y:S02]  /*1bf0*/  UIADD3 UR14, UP0, UPT, UR40, 0x180, URZ ;  /* 0x00000180280e7890 */ /* 0x000fe4000ff1e0ff */
[----:B------:R-:W-:-:S02]  /*1c00*/  UIADD3 UR4, UPT, UPT, UR21, UR4, URZ ;  /* 0x0000000415047290 */ /* 0x000fc4000fffe0ff */
[----:B------:R-:W-:Y:S01]  /*1c10*/  UIADD3.X UR7, UPT, UPT, URZ, UR41, URZ, UP1, !UPT ;  /* 0x00000029ff077290 */ /* 0x000fe20008ffe4ff */
[----:B------:R3:W4:Y:S01]  /*1c20*/  SYNCS.PHASECHK.TRANS64.TRYWAIT P0, [UR5+0x20], R0 ;  /* 0x00002000ff0075a7 */ /* 0x0007220008001105 */
[----:B------:R-:W-:Y:S02]  /*1c30*/  UIADD3 UR32, UPT, UPT, UR24, 0x6400, URZ ;  /* 0x0000640018207890 */ /* 0x000fe4000fffe0ff */
[----:B------:R-:W-:Y:S02]  /*1c40*/  UIADD3 UR26, UPT, UPT, UR34, 0x40, URZ ;  /* 0x00000040221a7890 */ /* 0x000fe4000fffe0ff */
[----:B------:R-:W-:Y:S02]  /*1c50*/  UIADD3 UR24, UPT, UPT, UR24, 0xa400, URZ ;  /* 0x0000a40018187890 */ /* 0x000fe4000fffe0ff */
[----:B------:R-:W-:Y:S02]  /*1c60*/  UIADD3.X UR15, UPT, UPT, URZ, UR41, URZ, UP0, !UPT ;  /* 0x00000029ff0f7290 */ /* 0x000fe400087fe4ff */
[----:B------:R-:W-:-:S02]  /*1c70*/  UIADD3 UR16, UPT, UPT, UR4, 0x26400, URZ ;  /* 0x0002640004107890 */ /* 0x000fc4000fffe0ff */
[----:B------:R-:W-:Y:S01]  /*1c80*/  UIADD3 UR8, UPT, UPT, UR4, 0x28400, URZ ;  /* 0x0002840004087890 */ /* 0x000fe2000fffe0ff */
[----:B------:R-:W-:Y:S01]  /*1c90*/  UMOV UR5, 0xf0000 ;  /* 0x000f000000057882 */ /* 0x000fe20000000000 */
[----:B------:R-:W-:Y:S01]  /*1ca0*/  UMOV UR38, 0x0 ;  /* 0x0000000000267882 */ /* 0x000fe20000000000 */
[----:B------:R-:W-:Y:S01]  /*1cb0*/  UMOV UR39, 0x10000000 ;  /* 0x1000000000277882 */ /* 0x000fe20000000000 */
[----:B------:R-:W-:Y:S01]  /*1cc0*/  UMOV UR25, UR33 ;  /* 0x0000002100197c82 */ /* 0x000fe20008000000 */
[----:B------:R-:W-:Y:S01]  /*1cd0*/  UMOV UR27, UR35 ;  /* 0x00000023001b7c82 */ /* 0x000fe20008000000 */
[----:B------:R-:W-:Y:S01]  /*1ce0*/  UMOV UR28, UR36 ;  /* 0x00000024001c7c82 */ /* 0x000fe20008000000 */
[----:B------:R-:W-:Y:S01]  /*1cf0*/  UMOV UR17, UR33 ;  /* 0x0000002100117c82 */ /* 0x000fe20008000000 */
[----:B------:R-:W-:Y:S01]  /*1d00*/  UMOV UR20, UR36 ;  /* 0x0000002400147c82 */ /* 0x000fe20008000000 */
[----:B------:R-:W-:Y:S01]  /*1d10*/  UMOV UR18, UR34 ;  /* 0x0000002200127c82 */ /* 0x000fe20008000000 */
[----:B------:R3:W-:Y:S01]  /*1d20*/  UTMALDG.3D.MULTICAST [UR32], [UR6], UR5, desc[UR38] ;  /* 0x00002620060073b4 */ /* 0x0007e20008011805 */
[----:B------:R-:W-:Y:S01]  /*1d30*/  UMOV UR11, UR19 ;  /* 0x00000013000b7c82 */ /* 0x000fe20008000000 */
[----:B------:R-:W-:Y:S01]  /*1d40*/  UMOV UR12, UR36 ;  /* 0x00000024000c7c82 */ /* 0x000fe20008000000 */
[----:B------:R-:W-:Y:S01]  /*1d50*/  UMOV UR9, UR33 ;  /* 0x0000002100097c82 */ /* 0x000fe20008000000 */
[----:B------:R-:W-:Y:S01]  /*1d60*/  UMOV UR10, UR26 ;  /* 0x0000001a000a7c82 */ /* 0x000fe20008000000 */
[----:B------:R-:W-:Y:S01]  /*1d70*/  UIADD3 UR22, UPT, UPT, UR22, 0x1, URZ ;  /* 0x0000000116167890 */ /* 0x000fe2000fffe0ff */
[----:B------:R-:W-:Y:S01]  /*1d80*/  UMOV UR13, UR30 ;  /* 0x0000001e000d7c82 */ /* 0x000fe20008000000 */
[----:B------:R3:W-:Y:S02]  /*1d90*/  UTMALDG.3D.MULTICAST [UR24], [UR6], UR5, desc[UR38] ;  /* 0x00002618060073b4 */ /* 0x0007e40008011805 */
[----:B------:R-:W-:Y:S01]  /*1da0*/  UISETP.NE.AND UP0, UPT, UR22, UR30, UPT ;  /* 0x0000001e1600728c */ /* 0x000fe2000bf05270 */
[----:B------:R-:W-:Y:S01]  /*1db0*/  UMOV UR4, UR23 ;  /* 0x0000001700047c82 */ /* 0x000fe20008000000 */
[----:B------:R3:W-:Y:S01]  /*1dc0*/  UTMALDG.3D [UR16], [UR14], desc[UR38] ;  /* 0x000026100e0075b4 */ /* 0x0007e20008011000 */
[----:B------:R3:W-:Y:S06]  /*1dd0*/  UTMALDG.3D [UR8], [UR14], desc[UR38] ;  /* 0x000026080e0075b4 */ /* 0x0007ec0008011000 */
[----:B---3--:R-:W-:Y:S05]  /*1de0*/  BRA.U UP0, `(.L_x_31) ;  /* 0xfffffffd00147547 */ /* 0x008fea000b83ffff */
.L_x_25:
[----:B------:R-:W-:Y:S01]  /*1df0*/  ULEA UR4, UR23, UR21, 0x3 ;  /* 0x0000001517047291 */ /* 0x000fe2000f8e18ff */
[----:B-1----:R-:W-:Y:S01]  /*1e00*/  SHF.L.U32 R0, R12, 0x1f, RZ ;  /* 0x0000001f0c007819 */ /* 0x002fe200000006ff */
[----:B------:R-:W-:Y:S01]  /*1e10*/  @!P1 SYNCS.ARRIVE.TRANS64.A1T0 RZ, [UR21+0x78], RZ ;  /* 0x000078ffffff99a7 */ /* 0x000fe20008100015 */
[----:B------:R-:W-:-:S06]  /*1e20*/  UISETP.GT.AND UP0, UPT, UR47, UR46, UPT ;  /* 0x0000002e2f00728c */ /* 0x000fcc000bf04270 */
[----:B--2-4-:R1:W2:Y:S03]  /*1e30*/  SYNCS.PHASECHK.TRANS64.TRYWAIT P0, [UR4+0x20], R0 ;  /* 0x00002000ff0075a7 */ /* 0x0142a60008001104 */
[----:B------:R-:W-:Y:S05]  /*1e40*/  BRA.U !UP0, `(.L_x_32) ;  /* 0x0000000108f07547 */ /* 0x000fea000b800000 */
[----:B------:R-:W-:Y:S01]  /*1e50*/  UIADD3 UR14, UPT, UPT, UR48, UR13, URZ ;  /* 0x0000000d300e7290 */ /* 0x000fe2000fffe0ff */
[----:B------:R-:W-:-:S11]  /*1e60*/  UMOV UR4, UR23 ;  /* 0x0000001700047c82 */ /* 0x000fd60008000000 */
.L_x_38:
[----:B------:R-:W-:Y:S01]  /*1e70*/  ULEA UR33, UR4, UR21, 0x3 ;  /* 0x0000001504217291 */ /* 0x000fe2000f8e18ff */
[----:B--2---:R-:W-:Y:S01]  /*1e80*/  @!P3 MOV R2, 0xc000 ;  /* 0x0000c0000002b802 */ /* 0x004fe20000000f00 */
[----:B--2-4-:R-:W-:Y:S10]  /*1e90*/  @P0 BRA `(.L_x_33) ;  /* 0x00000000000c0947 */ /* 0x014ff40003800000 */
[----:B------:R-:W-:-:S04]  /*1ea0*/  SHF.L.U32 R3, R12, 0x1f, RZ ;  /* 0x0000001f0c037819 */ /* 0x000fc800000006ff */
[----:B------:R-:W2:Y:S02]  /*1eb0*/  SYNCS.PHASECHK.TRANS64.TRYWAIT P0, [UR33+0x20], R3 ;  /* 0x00002003ff0075a7 */ /* 0x000ea40008001121 */
[----:B--2---:R-:W-:Y:S05]  /*1ec0*/  @!P0 BRA `(.L_x_34) ;  /* 0x0000006000748947 */ /* 0x004fea0003800000 */
.L_x_33:
[----:B------:R2:W-:Y:S01]  /*1ed0*/  @!P3 SYNCS.ARRIVE.TRANS64 RZ, [UR33], R2 ;  /* 0x00000002ffffb9a7 */ /* 0x0005e20008000021 */
[----:B------:R-:W-:-:S04]  /*1ee0*/  ULOP3.LUT UR5, UR31, 0x2, URZ, 0xfc, !UPT ;  /* 0x000000021f057892 */ /* 0x000fc8000f8efcff */
[----:B------:R-:W-:-:S09]  /*1ef0*/  UISETP.NE.AND UP0, UPT, UR5, 0x2, UPT ;  /* 0x000000020500788c */ /* 0x000fd2000bf05270 */
[----:B------:R-:W-:Y:S05]  /*1f00*/  BRA.U UP0, `(.L_x_35) ;  /* 0x0000000100047547 */ /* 0x000fea000b800000 */
[----:B------:R-:W-:Y:S05]  /*1f10*/  BPT.TRAP 0x1 ;  /* 0x000000040000795c */ /* 0x000fea0000300000 */
.L_x_35:
[----:B------:R-:W-:Y:S04]  /*1f20*/  BSSY.RECONVERGENT B0, `(.L_x_36) ;  /* 0x0000003000007945 */ /* 0x000fe80003800200 */
[----:B------:R-:W-:Y:S05]  /*1f30*/  @P2 BRA `(.L_x_37) ;  /* 0x0000000000042947 */ /* 0x000fea0003800000 */
[----:B------:R-:W-:Y:S05]  /*1f40*/  BPT.TRAP 0x1 ;  /* 0x000000040000795c */ /* 0x000fea0000300000 */
.L_x_37:
[----:B------:R-:W-:Y:S05]  /*1f50*/  BSYNC.RECONVERGENT B0 ;  /* 0x0000000000007941 */ /* 0x000fea0003800200 */
.L_x_36:
[----:B------:R-:W-:Y:S02]  /*1f60*/  UIADD3 UR5, UPT, UPT, UR4, 0x1, URZ ;  /* 0x0000000104057890 */ /* 0x000fe4000fffe0ff */
[----:B------:R-:W-:Y:S02]  /*1f70*/  USHF.L.U32 UR7, UR4, 0xe, URZ ;  /* 0x0000000e04077899 */ /* 0x000fe400080006ff */
[----:B------:R-:W-:Y:S02]  /*1f80*/  UISETP.NE.AND UP0, UPT, UR5, 0x4, UPT ;  /* 0x000000040500788c */ /* 0x000fe4000bf05270 */
[----:B------:R-:W-:Y:S02]  /*1f90*/  ULOP3.LUT UR24, UR7, UR29, URZ, 0xfc, !UPT ;  /* 0x0000001d07187292 */ /* 0x000fe4000f8efcff */
[----:B------:R-:W-:Y:S02]  /*1fa0*/  USEL UR6, URZ, 0x1, UP0 ;  /* 0x00000001ff067887 */ /* 0x000fe40008000000 */
[----:B------:R-:W-:-:S02]  /*1fb0*/  USEL UR23, UR5, URZ, UP0 ;  /* 0x000000ff05177287 */ /* 0x000fc40008000000 */
[----:B------:R-:W-:Y:S02]  /*1fc0*/  UIADD3 UR4, UP1, UPT, UR40, 0x80, URZ ;  /* 0x0000008028047890 */ /* 0x000fe4000ff3e0ff */
[----:B------:R-:W-:Y:S01]  /*1fd0*/  ULEA UR5, UR23, UR21, 0x3 ;  /* 0x0000001517057291 */ /* 0x000fe2000f8e18ff */
[----:B------:R-:W-:Y:S01]  /*1fe0*/  LOP3.LUT R12, R12, UR6, RZ, 0x3c, !PT ;  /* 0x000000060c0c7c12 */ /* 0x000fe2000f8e3cff */
[----:B------:R-:W-:Y:S02]  /*1ff0*/  ULEA UR24, UR24, UR21, 0x1 ;  /* 0x0000001518187291 */ /* 0x000fe4000f8e08ff */
[----:B------:R-:W-:Y:S01]  /*2000*/  USHF.L.U32 UR34, UR13, 0x7, URZ ;  /* 0x000000070d227899 */ /* 0x000fe200080006ff */
[----:B-1----:R-:W-:Y:S01]  /*2010*/  SHF.L.U32 R0, R12, 0x1f, RZ ;  /* 0x0000001f0c007819 */ /* 0x002fe200000006ff */
[----:B------:R-:W-:Y:S02]  /*2020*/  UIADD3 UR6, UP0, UPT, UR40, 0x180, URZ ;  /* 0x0000018028067890 */ /* 0x000fe4000ff1e0ff */
[----:B------:R-:W-:Y:S01]  /*2030*/  UIADD3 UR8, UPT, UPT, UR21, UR7, URZ ;  /* 0x0000000715087290 */ /* 0x000fe2000fffe0ff */
[----:B------:R3:W4:Y:S01]  /*2040*/  SYNCS.PHASECHK.TRANS64.TRYWAIT P0, [UR5+0x20], R0 ;  /* 0x00002000ff0075a7 */ /* 0x0007220008001105 */
[----:B------:R-:W-:-:S02]  /*2050*/  UIADD3.X UR5, UPT, UPT, URZ, UR41, URZ, UP1, !UPT ;  /* 0x00000029ff057290 */ /* 0x000fc40008ffe4ff */
[----:B------:R-:W-:Y:S02]  /*2060*/  UIADD3 UR32, UPT, UPT, UR24, 0x6400, URZ ;  /* 0x0000640018207890 */ /* 0x000fe4000fffe0ff */
[----:B------:R-:W-:Y:S02]  /*2070*/  UIADD3 UR26, UPT, UPT, UR34, 0x40, URZ ;  /* 0x00000040221a7890 */ /* 0x000fe4000fffe0ff */
[----:B------:R-:W-:Y:S02]  /*2080*/  UIADD3 UR24, UPT, UPT, UR24, 0xa400, URZ ;  /* 0x0000a40018187890 */ /* 0x000fe4000fffe0ff */
[----:B------:R-:W-:Y:S02]  /*2090*/  UIADD3.X UR7, UPT, UPT, URZ, UR41, URZ, UP0, !UPT ;  /* 0x00000029ff077290 */ /* 0x000fe400087fe4ff */
[----:B------:R-:W-:Y:S02]  /*20a0*/  UIADD3 UR16, UPT, UPT, UR8, 0x26400, URZ ;  /* 0x0002640008107890 */ /* 0x000fe4000fffe0ff */
[----:B------:R-:W-:Y:S01]  /*20b0*/  UIADD3 UR8, UPT, UPT, UR8, 0x28400, URZ ;  /* 0x0002840008087890 */ /* 0x000fe2000fffe0ff */
[----:B------:R-:W-:Y:S01]  /*20c0*/  UMOV UR10, 0xf0000 ;  /* 0x000f0000000a7882 */ /* 0x000fe20000000000 */
[----:B------:R-:W-:Y:S01]  /*20d0*/  UMOV UR38, 0x0 ;  /* 0x0000000000267882 */ /* 0x000fe20000000000 */
[----:B------:R-:W-:Y:S01]  /*20e0*/  UMOV UR39, 0x10000000 ;  /* 0x1000000000277882 */ /* 0x000fe20000000000 */
[----:B------:R-:W-:Y:S01]  /*20f0*/  UMOV UR25, UR33 ;  /* 0x0000002100197c82 */ /* 0x000fe20008000000 */
[----:B------:R-:W-:Y:S01]  /*2100*/  UMOV UR27, UR35 ;  /* 0x00000023001b7c82 */ /* 0x000fe20008000000 */
[----:B------:R-:W-:Y:S01]  /*2110*/  UMOV UR28, UR36 ;  /* 0x00000024001c7c82 */ /* 0x000fe20008000000 */
[----:B------:R-:W-:Y:S01]  /*2120*/  UTMALDG.3D.MULTICAST [UR32], [UR4], UR10, desc[UR38] ;  /* 0x00002620040073b4 */ /* 0x000fe2000801180a */
[----:B------:R-:W-:Y:S01]  /*2130*/  UMOV UR17, UR33 ;  /* 0x0000002100117c82 */ /* 0x000fe20008000000 */
[----:B------:R-:W-:Y:S01]  /*2140*/  UMOV UR20, UR36 ;  /* 0x0000002400147c82 */ /* 0x000fe20008000000 */
[----:B------:R-:W-:Y:S01]  /*2150*/  UMOV UR18, UR34 ;  /* 0x0000002200127c82 */ /* 0x000fe20008000000 */
[----:B------:R-:W-:Y:S01]  /*2160*/  UMOV UR11, UR19 ;  /* 0x00000013000b7c82 */ /* 0x000fe20008000000 */
[----:B------:R-:W-:Y:S01]  /*2170*/  UMOV UR12, UR36 ;  /* 0x00000024000c7c82 */ /* 0x000fe20008000000 */
[----:B------:R-:W-:Y:S01]  /*2180*/  UMOV UR9, UR33 ;  /* 0x0000002100097c82 */ /* 0x000fe20008000000 */
[----:B------:R-:W-:Y:S01]  /*2190*/  UIADD3 UR13, UPT, UPT, UR13, 0x1, URZ ;  /* 0x000000010d0d7890 */ /* 0x000fe2000fffe0ff */
[----:B------:R1:W-:Y:S03]  /*21a0*/  UTMALDG.3D.MULTICAST [UR24], [UR4], UR10, desc[UR38] ;  /* 0x00002618040073b4 */ /* 0x0003e6000801180a */
[----:B------:R-:W-:Y:S01]  /*21b0*/  UISETP.NE.AND UP0, UPT, UR13, UR14, UPT ;  /* 0x0000000e0d00728c */ /* 0x000fe2000bf05270 */
[----:B------:R3:W-:Y:S01]  /*21c0*/  UTMALDG.3D [UR16], [UR6], desc[UR38] ;  /* 0x00002610060075b4 */ /* 0x0007e20008011000 */
[----:B-1----:R-:W-:Y:S01]  /*21d0*/  UMOV UR10, UR26 ;  /* 0x0000001a000a7c82 */ /* 0x002fe20008000000 */
[----:B------:R-:W-:Y:S01]  /*21e0*/  UMOV UR4, UR23 ;  /* 0x0000001700047c82 */ /* 0x000fe20008000000 */
[----:B------:R3:W-:Y:S05]  /*21f0*/  UTMALDG.3D [UR8], [UR6], desc[UR38] ;  /* 0x00002608060075b4 */ /* 0x0007ea0008011000 */
[----:B---3--:R-:W-:Y:S05]  /*2200*/  BRA.U UP0, `(.L_x_38) ;  /* 0xfffffffd00187547 */ /* 0x008fea000b83ffff */
.L_x_32:
[C---:B------:R-:W-:Y:S01]  /*2210*/  LEA R3, R11.reuse, UR21, 0x3 ;  /* 0x000000150b037c11 */ /* 0x040fe2000f8e18ff */
[----:B------:R-:W-:Y:S01]  /*2220*/  NOP ;  /* 0x0000000000007918 */ /* 0x000fe20000000000 */
[----:B-1----:R-:W-:Y:S02]  /*2230*/  SHF.L.U32 R0, R10, 0x1f, RZ ;  /* 0x0000001f0a007819 */ /* 0x002fe400000006ff */
[----:B------:R-:W-:Y:S02]  /*2240*/  LEA R5, R11, UR21, 0x4 ;  /* 0x000000150b057c11 */ /* 0x000fe4000f8e20ff */
[----:B--2-4-:R-:W1:Y:S02]  /*2250*/  SYNCS.PHASECHK.TRANS64.TRYWAIT P0, [R3+URZ+0x80], R0 ;  /* 0x00008000030075a7 */ /* 0x014e6400080011ff */
[----:B-1----:R-:W-:Y:S05]  /*2260*/  @!P0 BRA `(.L_x_39) ;  /* 0x0000005c00a48947 */ /* 0x002fea0003800000 */
.L_x_125:
[----:B------:R-:W2:Y:S01]  /*2270*/  LDS.128 R4, [R5+0x110] ;  /* 0x0001100005047984 */ /* 0x000ea20000000c00 */
[----:B------:R-:W-:Y:S01]  /*2280*/  UISETP.GE.AND UP0, UPT, UR42, 0x1, UPT ;  /* 0x000000012a00788c */ /* 0x000fe2000bf06270 */
[----:B------:R-:W-:Y:S01]  /*2290*/  @!PT LDS RZ, [RZ] ;  /* 0x00000000fffff984 */ /* 0x000fe20000000800 */
[----:B------:R-:W-:Y:S01]  /*22a0*/  @!PT LDS RZ, [RZ] ;  /* 0x00000000fffff984 */ /* 0x000fe20000000800 */
[----:B------:R-:W-:Y:S01]  /*22b0*/  @!PT LDS RZ, [RZ] ;  /* 0x00000000fffff984 */ /* 0x000fe20000000800 */
[----:B------:R-:W-:Y:S01]  /*22c0*/  @!PT LDS RZ, [RZ] ;  /* 0x00000000fffff984 */ /* 0x000fe20000000800 */
[----:B------:R3:W-:Y:S06]  /*22d0*/  MEMBAR.ALL.CTA ;  /* 0x0000000000007992 */ /* 0x0007ec0000008000 */
[----:B---3--:R-:W3:Y:S01]  /*22e0*/  FENCE.VIEW.ASYNC.S ;  /* 0x00000000000073c6 */ /* 0x008ee20000000000 */
[----:B--2---:R-:W-:-:S13]  /*22f0*/  LOP3.LUT P0, RZ, R6, 0x1, RZ, 0xc0, !PT ;  /* 0x0000000106ff7812 */ /* 0x004fda000780c0ff */
[----:B---3--:R-:W-:Y:S01]  /*2300*/  VOTEU.ANY UP1, P0 ;  /* 0x0000000000ff7886 */ /* 0x008fe20000020100 */
[----:B------:R-:W-:-:S13]  /*2310*/  PLOP3.LUT P0, PT, PT, PT, UP1, 0x80, 0x8 ;  /* 0x000000000008781c */ /* 0x000fda0003f0f018 */
[----:B-1----:R-:W-:Y:S02]  /*2320*/  @P0 LOP3.LUT R0, R5, 0xffff, RZ, 0xc0, !PT ;  /* 0x0000ffff05000812 */ /* 0x002fe400078ec0ff */
[----:B------:R-:W-:Y:S02]  /*2330*/  @P0 MOV R2, R4 ;  /* 0x0000000400020202 */ /* 0x000fe40000000f00 */
[----:B------:R-:W-:Y:S01]  /*2340*/  @P0 R2UR UR5, R0 ;  /* 0x00000000000502ca */ /* 0x000fe200000e0000 */
[----:B------:R-:W-:Y:S01]  /*2350*/  VIADD R0, R3, 0x90 ;  /* 0x0000009003007836 */ /* 0x000fe20000000000 */
[----:B------:R-:W-:Y:S02]  /*2360*/  @P0 SHF.R.U32.HI R4, RZ, 0x10, R5 ;  /* 0x00000010ff040819 */ /* 0x000fe40000011605 */
[----:B------:R-:W-:Y:S02]  /*2370*/  @P0 R2UR UR6, R2 ;  /* 0x00000000020602ca */ /* 0x000fe400000e0000 */
[----:B------:R-:W-:-:S02]  /*2380*/  PRMT R0, RZ, 0x654, R0 ;  /* 0x00000654ff007816 */ /* 0x000fc40000000000 */
[----:B------:R-:W-:Y:S02]  /*2390*/  @P0 R2UR UR4, R4 ;  /* 0x00000000040402ca */ /* 0x000fe400000e0000 */
[----:B------:R1:W-:Y:S03]  /*23a0*/  SYNCS.ARRIVE.TRANS64.RED.A1T0 RZ, [R0+URZ], RZ ;  /* 0x000000ff00ff79a7 */ /* 0x0003e600081004ff */
[----:B------:R-:W-:-:S04]  /*23b0*/  @UP1 UMOV UR37, UR5 ;  /* 0x0000000500251c82 */ /* 0x000fc80008000000 */
[----:B------:R-:W-:-:S04]  /*23c0*/  @UP1 UMOV UR43, UR6 ;  /* 0x00000006002b1c82 */ /* 0x000fc80008000000 */
[----:B------:R-:W-:Y:S01]  /*23d0*/  @UP1 UMOV UR36, UR4 ;  /* 0x0000000400241c82 */ /* 0x000fe20008000000 */
[----:B------:R-:W-:Y:S05]  /*23e0*/  BRA.U !UP0, `(.L_x_40) ;  /* 0x0000000108d47547 */ /* 0x000fea000b800000 */
[----:B------:R-:W2:Y:S01]  /*23f0*/  LDCU.128 UR12, c[0x0][0xb10] ;  /* 0x00016200ff0c77ac */ /* 0x000ea20008000c00 */
[----:B------:R-:W3:Y:S01]  /*2400*/  LDCU UR22, c[0x0][0xb20] ;  /* 0x00016400ff1677ac */ /* 0x000ee20008000800 */
[----:B------:R-:W4:Y:S01]  /*2410*/  LDCU UR20, c[0x0][0xb0c] ;  /* 0x00016180ff1477ac */ /* 0x000f220008000800 */
[----:B------:R-:W1:Y:S01]  /*2420*/  LDCU.64 UR8, c[0x0][0xb28] ;  /* 0x00016500ff0877ac */ /* 0x000e620008000a00 */
[----:B------:R-:W-:Y:S02]  /*2430*/  UISETP.NE.AND UP3, UPT, UR42, 0x1, UPT ;  /* 0x000000012a00788c */ /* 0x000fe4000bf65270 */
[----:B--2---:R-:W-:Y:S02]  /*2440*/  UIMAD.WIDE.U32 UR6, UR44, UR15, URZ ;  /* 0x0000000f2c0672a5 */ /* 0x004fe4000f8e00ff */
[----:B------:R-:W-:Y:S02]  /*2450*/  UIMAD.WIDE.U32 UR4, UR45, UR12, URZ ;  /* 0x0000000c2d0472a5 */ /* 0x000fe4000f8e00ff */
[----:B------:R-:W-:-:S02]  /*2460*/  UISETP.NE.AND UP0, UPT, UR14, 0x1, UPT ;  /* 0x000000010e00788c */ /* 0x000fc4000bf05270 */
[----:B------:R-:W-:Y:S01]  /*2470*/  UIMAD.WIDE.U32 UR18, UR37, UR15, URZ ;  /* 0x0000000f251272a5 */ /* 0x000fe2000f8e00ff */
[----:B------:R-:W-:Y:S02]  /*2480*/  UMOV UR6, UR7 ;  /* 0x0000000700067c82 */ /* 0x000fe40008000000 */
[----:B------:R-:W-:Y:S01]  /*2490*/  UMOV UR4, UR5 ;  /* 0x0000000500047c82 */ /* 0x000fe20008000000 */
[----:B---3--:R-:W-:Y:S02]  /*24a0*/  USHF.R.U32.HI UR6, URZ, UR22, UR6 ;  /* 0x00000016ff067299 */ /* 0x008fe40008011606 */
[----:B----4-:R-:W-:Y:S02]  /*24b0*/  UISETP.NE.AND UP2, UPT, UR20, 0x1, UPT ;  /* 0x000000011400788c */ /* 0x010fe4000bf45270 */
[----:B------:R-:W-:Y:S02]  /*24c0*/  USHF.R.U32.HI UR4, URZ, UR13, UR4 ;  /* 0x0000000dff047299 */ /* 0x000fe40008011604 */
[----:B------:R-:W-:-:S02]  /*24d0*/  USEL UR5, UR44, UR6, !UP0 ;  /* 0x000000062c057287 */ /* 0x000fc4000c000000 */
[----:B------:R-:W-:Y:S02]  /*24e0*/  USEL UR6, UR45, UR4, !UP2 ;  /* 0x000000042d067287 */ /* 0x000fe4000d000000 */
[----:B-1----:R-:W-:Y:S01]  /*24f0*/  UIMAD.WIDE.U32 UR10, UR5, UR8, URZ ;  /* 0x00000008050a72a5 */ /* 0x002fe2000f8e00ff */
[----:B------:R-:W-:Y:S01]  /*2500*/  UMOV UR4, UR19 ;  /* 0x0000001300047c82 */ /* 0x000fe20008000000 */
[----:B------:R-:W-:Y:S02]  /*2510*/  UIMAD.WIDE.U32 UR16, UR43, UR12, URZ ;  /* 0x0000000c2b1072a5 */ /* 0x000fe4000f8e00ff */
[----:B------:R-:W-:-:S03]  /*2520*/  UIMAD.WIDE.U32 UR18, UR6, UR8, URZ ;  /* 0x00000008061272a5 */ /* 0x000fc6000f8e00ff */
[----:B------:R-:W-:Y:S01]  /*2530*/  UMOV UR10, UR11 ;  /* 0x0000000b000a7c82 */ /* 0x000fe20008000000 */
[----:B------:R-:W-:Y:S02]  /*2540*/  USHF.R.U32.HI UR4, URZ, UR22, UR4 ;  /* 0x00000016ff047299 */ /* 0x000fe40008011604 */
[----:B------:R-:W-:Y:S01]  /*2550*/  @UP3 USHF.R.U32.HI UR5, URZ, UR9, UR10 ;  /* 0x00000009ff053299 */ /* 0x000fe2000801160a */
[----:B------:R-:W-:Y:S01]  /*2560*/  UMOV UR16, UR17 ;  /* 0x0000001100107c82 */ /* 0x000fe20008000000 */
[----:B------:R-:W-:Y:S01]  /*2570*/  UMOV UR18, UR19 ;  /* 0x0000001300127c82 */ /* 0x000fe20008000000 */
[----:B------:R-:W-:Y:S02]  /*2580*/  USHF.R.U32.HI UR13, URZ, UR13, UR16 ;  /* 0x0000000dff0d7299 */ /* 0x000fe40008011610 */
[----:B------:R-:W-:Y:S02]  /*2590*/  USEL UR4, UR37, UR4, !UP0 ;  /* 0x0000000425047287 */ /* 0x000fe4000c000000 */
[----:B------:R-:W-:-:S02]  /*25a0*/  @UP3 USHF.R.U32.HI UR6, URZ, UR9, UR18 ;  /* 0x00000009ff063299 */ /* 0x000fc40008011612 */
[----:B------:R-:W-:Y:S02]  /*25b0*/  UIMAD UR7, UR42, UR5, URZ ;  /* 0x000000052a0772a4 */ /* 0x000fe4000f8e02ff */
[----:B------:R-:W-:Y:S02]  /*25c0*/  USEL UR5, UR43, UR13, !UP2 ;  /* 0x0000000d2b057287 */ /* 0x000fe4000d000000 */
[----:B------:R-:W-:Y:S02]  /*25d0*/  UIMAD UR10, UR42, UR6, URZ ;  /* 0x000000062a0a72a4 */ /* 0x000fe4000f8e02ff */
[----:B------:R-:W-:Y:S02]  /*25e0*/  UISETP.GE.AND UP0, UPT, UR4, UR7, UPT ;  /* 0x000000070400728c */ /* 0x000fe4000bf06270 */
[----:B------:R-:W-:Y:S02]  /*25f0*/  UIMAD.WIDE.U32 UR12, UR4, UR8, URZ ;  /* 0x00000008040c72a5 */ /* 0x000fe4000f8e00ff */
[----:B------:R-:W-:-:S02]  /*2600*/  UISETP.GE.OR UP0, UPT, UR5, UR10, UP0 ;  /* 0x0000000a0500728c */ /* 0x000fc40008706670 */
        /* <DEDUP_REMOVED lines=19> */
.L_x_40:
[----:B------:R-:W2:Y:S02]  /*2740*/  LDCU UR4, c[0x0][0xb30] ;  /* 0x00016600ff0477ac */ /* 0x000ea40008000800 */
[----:B--2---:R-:W-:-:S09]  /*2750*/  UISETP.NE.AND UP0, UPT, UR4, 0x1, UPT ;  /* 0x000000010400788c */ /* 0x004fd2000bf05270 */
[----:B------:R-:W-:Y:S05]  /*2760*/  BRA.U UP0, `(.L_x_41) ;  /* 0x0000000100447547 */ /* 0x000fea000b800000 */
[----:B------:R-:W2:Y:S01]  /*2770*/  LDCU.128 UR8, c[0x0][0xb10] ;  /* 0x00016200ff0877ac */ /* 0x000ea20008000c00 */
[----:B------:R-:W3:Y:S01]  /*2780*/  LDCU UR12, c[0x0][0xb0c] ;  /* 0x00016180ff0c77ac */ /* 0x000ee20008000800 */
[----:B------:R-:W4:Y:S01]  /*2790*/  LDCU UR13, c[0x0][0xb20] ;  /* 0x00016400ff0d77ac */ /* 0x000f220008000800 */
[----:B--2---:R-:W-:Y:S02]  /*27a0*/  UIMAD.WIDE.U32 UR6, UR43, UR8, URZ ;  /* 0x000000082b0672a5 */ /* 0x004fe4000f8e00ff */
[----:B------:R-:W-:Y:S02]  /*27b0*/  UIMAD.WIDE.U32 UR4, UR37, UR11, URZ ;  /* 0x0000000b250472a5 */ /* 0x000fe4000f8e00ff */
[----:B---3--:R-:W-:Y:S02]  /*27c0*/  UISETP.NE.AND UP2, UPT, UR12, 0x1, UPT ;  /* 0x000000010c00788c */ /* 0x008fe4000bf45270 */
[----:B------:R-:W-:Y:S01]  /*27d0*/  UISETP.NE.AND UP0, UPT, UR10, 0x1, UPT ;  /* 0x000000010a00788c */ /* 0x000fe2000bf05270 */
[----:B------:R-:W-:-:S02]  /*27e0*/  UMOV UR6, UR7 ;  /* 0x0000000700067c82 */ /* 0x000fc40008000000 */
[----:B------:R-:W-:Y:S01]  /*27f0*/  UMOV UR4, UR5 ;  /* 0x0000000500047c82 */ /* 0x000fe20008000000 */
[----:B------:R-:W-:Y:S02]  /*2800*/  USHF.R.U32.HI UR9, URZ, UR9, UR6 ;  /* 0x00000009ff097299 */ /* 0x000fe40008011606 */
[----:B----4-:R-:W-:Y:S02]  /*2810*/  USHF.R.U32.HI UR4, URZ, UR13, UR4 ;  /* 0x0000000dff047299 */ /* 0x010fe40008011604 */
[----:B------:R-:W-:Y:S02]  /*2820*/  USEL UR5, UR43, UR9, !UP2 ;  /* 0x000000092b057287 */ /* 0x000fe4000d000000 */
[----:B------:R-:W-:-:S04]  /*2830*/  USEL UR4, UR37, UR4, !UP0 ;  /* 0x0000000425047287 */ /* 0x000fc8000c000000 */
[----:B------:R-:W-:Y:S02]  /*2840*/  UIADD3 UR6, UPT, UPT, UR5, -UR4, URZ ;  /* 0x8000000405067290 */ /* 0x000fe4000fffe0ff */
[----:B------:R-:W-:Y:S02]  /*2850*/  UIADD3 UR4, UPT, UPT, -UR5, UR4, URZ ;  /* 0x0000000405047290 */ /* 0x000fe4000fffe1ff */
[----:B------:R-:W-:Y:S02]  /*2860*/  UIMAD UR37, UR6, UR10, UR37 ;  /* 0x0000000a062572a4 */ /* 0x000fe4000f8e0225 */
[----:B------:R-:W-:-:S12]  /*2870*/  UIMAD UR43, UR4, UR12, UR43 ;  /* 0x0000000c042b72a4 */ /* 0x000fd8000f8e022b */
.L_x_41:
[----:B------:R-:W-:Y:S01]  /*2880*/  VIADD R11, R11, 0x1 ;  /* 0x000000010b0b7836 */ /* 0x000fe20000000000 */
[----:B------:R-:W-:Y:S02]  /*2890*/  R2UR UR5, R87 ;  /* 0x00000000570572ca */ /* 0x000fe400000e0000 */
[----:B------:R-:W-:Y:S02]  /*28a0*/  R2UR UR4, R86 ;  /* 0x00000000560472ca */ /* 0x000fe400000e0000 */
[C---:B------:R-:W-:Y:S02]  /*28b0*/  ISETP.NE.AND P0, PT, R11.reuse, 0x2, PT ;  /* 0x000000020b00780c */ /* 0x040fe40003f05270 */
[----:B------:R-:W-:Y:S02]  /*28c0*/  PLOP3.LUT P1, PT, PT, PT, PT, 0x80, 0x8 ;  /* 0x000000000008781c */ /* 0x000fe40003f2f070 */
[----:B------:R-:W-:Y:S02]  /*28d0*/  SEL R3, RZ, 0x1, P0 ;  /* 0x00000001ff037807 */ /* 0x000fe40000000000 */
[----:B------:R-:W-:-:S02]  /*28e0*/  SEL R11, R11, RZ, P0 ;  /* 0x000000ff0b0b7207 */ /* 0x000fc40000000000 */
[----:B------:R-:W-:Y:S01]  /*28f0*/  LOP3.LUT R10, R10, R3, RZ, 0x3c, !PT ;  /* 0x000000030a0a7212 */ /* 0x000fe200078e3cff */
[----:B------:R-:W-:Y:S02]  /*2900*/  UIADD3 UR25, UPT, UPT, UR43, UR5, URZ ;  /* 0x000000052b197290 */ /* 0x000fe4000fffe0ff */
[----:B------:R-:W-:Y:S01]  /*2910*/  UIADD3 UR26, UPT, UPT, UR37, UR4, URZ ;  /* 0x00000004251a7290 */ /* 0x000fe2000fffe0ff */
[----:B------:R-:W-:Y:S11]  /*2920*/  BRA.U UP1, `(.L_x_42) ;  /* 0xffffffed01d47547 */ /* 0x000ff6000b83ffff */
[----:B------:R-:W-:Y:S01]  /*2930*/  UIADD3 UR21, UPT, UPT, UR21, 0x20, URZ ;  /* 0x0000002015157890 */ /* 0x000fe2000fffe0ff */
[----:B------:R-:W-:-:S03]  /*2940*/  SHF.L.U32 R3, R12, 0x1f, RZ ;  /* 0x0000001f0c037819 */ /* 0x000fc600000006ff */
[----:B------:R-:W-:-:S09]  /*2950*/  ULEA UR4, UR23, UR21, 0x3 ;  /* 0x0000001517047291 */ /* 0x000fd2000f8e18ff */
[----:B------:R-:W2:Y:S02]  /*2960*/  SYNCS.PHASECHK.TRANS64.TRYWAIT P0, [UR4], R3 ;  /* 0x00000003ff0075a7 */ /* 0x000ea40008001104 */
[----:B--2---:R-:W-:Y:S05]  /*2970*/  @!P0 BRA `(.L_x_43) ;  /* 0x0000005400f48947 */ /* 0x004fea0003800000 */
.L_x_127:
[----:B------:R-:W-:-:S04]  /*2980*/  UIADD3 UR4, UPT, UPT, UR23, 0x1, URZ ;  /* 0x0000000117047890 */ /* 0x000fc8000fffe0ff */
[----:B------:R-:W-:-:S04]  /*2990*/  UISETP.NE.AND UP0, UPT, UR4, 0x4, UPT ;  /* 0x000000040400788c */ /* 0x000fc8000bf05270 */
[----:B------:R-:W-:Y:S02]  /*29a0*/  USEL UR6, URZ, 0x1, UP0 ;  /* 0x00000001ff067887 */ /* 0x000fe40008000000 */
[----:B------:R-:W-:-:S04]  /*29b0*/  USEL UR4, UR4, URZ, UP0 ;  /* 0x000000ff04047287 */ /* 0x000fc80008000000 */
[----:B------:R-:W-:Y:S01]  /*29c0*/  ULEA UR5, UR4, UR21, 0x3 ;  /* 0x0000001504057291 */ /* 0x000fe2000f8e18ff */
[----:B------:R-:W-:-:S04]  /*29d0*/  LOP3.LUT R2, R12, UR6, RZ, 0x3c, !PT ;  /* 0x000000060c027c12 */ /* 0x000fc8000f8e3cff */
[----:B-1----:R-:W-:-:S04]  /*29e0*/  SHF.L.U32 R3, R2, 0x1f, RZ ;  /* 0x0000001f02037819 */ /* 0x002fc800000006ff */
[----:B------:R-:W1:Y:S02]  /*29f0*/  SYNCS.PHASECHK.TRANS64.TRYWAIT P0, [UR5], R3 ;  /* 0x00000003ff0075a7 */ /* 0x000e640008001105 */
[----:B-1----:R-:W-:Y:S05]  /*2a00*/  @!P0 BRA `(.L_x_44) ;  /* 0x0000005400e88947 */ /* 0x002fea0003800000 */
.L_x_129:
        /* <DEDUP_REMOVED lines=9> */
.L_x_131:
[----:B------:R-:W-:-:S04]  /*2aa0*/  UIADD3 UR4, UPT, UPT, UR4, 0x1, URZ ;  /* 0x0000000104047890 */ /* 0x000fc8000fffe0ff */
[----:B------:R-:W-:-:S04]  /*2ab0*/  UISETP.NE.AND UP0, UPT, UR4, 0x4, UPT ;  /* 0x000000040400788c */ /* 0x000fc8000bf05270 */
[----:B------:R-:W-:Y:S02]  /*2ac0*/  USEL UR5, URZ, 0x1, UP0 ;  /* 0x00000001ff057887 */ /* 0x000fe40008000000 */
[----:B------:R-:W-:-:S04]  /*2ad0*/  USEL UR4, UR4, URZ, UP0 ;  /* 0x000000ff04047287 */ /* 0x000fc80008000000 */
[----:B------:R-:W-:Y:S01]  /*2ae0*/  ULEA UR4, UR4, UR21, 0x3 ;  /* 0x0000001504047291 */ /* 0x000fe2000f8e18ff */
[----:B-1----:R-:W-:-:S04]  /*2af0*/  LOP3.LUT R3, R2, UR5, RZ, 0x3c, !PT ;  /* 0x0000000502037c12 */ /* 0x002fc8000f8e3cff */
[----:B------:R-:W-:Y:S01]  /*2b00*/  SHF.L.U32 R3, R3, 0x1f, RZ ;  /* 0x0000001f03037819 */ /* 0x000fe200000006ff */
[----:B------:R-:W-:-:S07]  /*2b10*/  IMAD.U32 R0, RZ, RZ, UR4 ;  /* 0x00000004ff007e24 */ /* 0x000fce000f8e00ff */
.L_x_46:
[----:B-1----:R1:W2:Y:S02]  /*2b20*/  SYNCS.PHASECHK.TRANS64.TRYWAIT P0, [R0+URZ], R3 ;  /* 0x00000003000075a7 */ /* 0x0022a400080011ff */
[----:B--2---:R-:W-:Y:S05]  /*2b30*/  @!P0 NANOSLEEP.SYNCS 0x989680 ;  /* 0x009896800000895d */ /* 0x004fea0003900000 */
[----:B------:R-:W2:Y:S02]  /*2b40*/  @!P0 SYNCS.PHASECHK.TRANS64 P0, [R0+URZ], R3 ;  /* 0x00000003000085a7 */ /* 0x000ea400080010ff */
[----:B--2---:R-:W-:Y:S05]  /*2b50*/  @P0 EXIT ;  /* 0x000000000000094d */ /* 0x004fea0003800000 */
[----:B------:R-:W-:Y:S05]  /*2b60*/  BRA `(.L_x_46) ;  /* 0xfffffffc00ec7947 */ /* 0x000fea000383ffff */
.L_x_22:
[----:B------:R-:W-:-:S04]  /*2b70*/  UISETP.NE.AND UP0, UPT, UR54, URZ, UPT ;  /* 0x000000ff3600728c */ /* 0x000fc8000bf05270 */
[----:B------:R-:W-:-:S09]  /*2b80*/  UISETP.NE.OR UP0, UPT, UR22, 0x1, UP0 ;  /* 0x000000011600788c */ /* 0x000fd20008705670 */
[----:B------:R-:W-:Y:S05]  /*2b90*/  BRA.U UP0, `(.L_x_47) ;  /* 0x0000000500487547 */ /* 0x000fea000b800000 */
[----:B------:R-:W-:Y:S01]  /*2ba0*/  ISETP.GE.U32.AND P2, PT, R0, 0x4, PT ;  /* 0x000000040000780c */ /* 0x000fe20003f46070 */
[----:B------:R-:W-:Y:S01]  /*2bb0*/  IMAD.MOV.U32 R12, RZ, RZ, 0x1 ;  /* 0x00000001ff0c7424 */ /* 0x000fe200078e00ff */
[----:B------:R-:W-:Y:S02]  /*2bc0*/  CS2R R10, SRZ ;  /* 0x00000000000a7805 */ /* 0x000fe4000001ff00 */
[----:B------:R-:W-:Y:S01]  /*2bd0*/  CS2R R8, SRZ ;  /* 0x0000000000087805 */ /* 0x000fe2000001ff00 */
[----:B------:R-:W-:Y:S01]  /*2be0*/  UMOV UR6, 0x400 ;  /* 0x0000040000067882 */ /* 0x000fe20000000000 */
[----:B------:R-:W-:Y:S01]  /*2bf0*/  UMOV UR5, URZ ;  /* 0x000000ff00057c82 */ /* 0x000fe20008000000 */
[----:B------:R-:W-:-:S12]  /*2c00*/  ULEA UR6, UR54, UR6, 0x18 ;  /* 0x0000000636067291 */ /* 0x000fd8000f8ec0ff */
.L_x_51:
[----:B------:R-:W-:Y:S02]  /*2c10*/  LEA R2, R8, UR6, 0x3 ;  /* 0x0000000608027c11 */ /* 0x000fe4000f8e18ff */
[----:B------:R-:W-:-:S03]  /*2c20*/  SHF.L.U32 R5, R9, 0x1f, RZ ;  /* 0x0000001f09057819 */ /* 0x000fc600000006ff */
[----:B------:R-:W-:Y:S01]  /*2c30*/  VIADD R4, R2, 0xf0 ;  /* 0x000000f002047836 */ /* 0x000fe20000000000 */
[----:B------:R-:W1:Y:S02]  /*2c40*/  SYNCS.PHASECHK.TRANS64.TRYWAIT P0, [R2+URZ+0xe0], R5 ;  /* 0x0000e005020075a7 */ /* 0x000e6400080011ff */
[----:B-1----:R-:W-:Y:S05]  /*2c50*/  @!P0 BRA `(.L_x_48) ;  /* 0x0000005400848947 */ /* 0x002fea0003800000 */
.L_x_132:
[----:B------:R-:W-:Y:S01]  /*2c60*/  ULEA UR4, UR5, UR6, 0x3 ;  /* 0x0000000605047291 */ /* 0x000fe2000f8e18ff */
[----:B------:R-:W-:Y:S02]  /*2c70*/  PRMT R4, RZ, 0x654, R4 ;  /* 0x00000654ff047816 */ /* 0x000fe40000000004 */
[----:B-1----:R-:W-:Y:S01]  /*2c80*/  SHF.L.U32 R5, R12, 0x1f, RZ ;  /* 0x0000001f0c057819 */ /* 0x002fe200000006ff */
[----:B------:R-:W-:Y:S01]  /*2c90*/  UIADD3 UR7, UPT, UPT, UR4, 0x80, URZ ;  /* 0x0000008004077890 */ /* 0x000fe2000fffe0ff */
[----:B------:R1:W-:Y:S05]  /*2ca0*/  SYNCS.ARRIVE.TRANS64.RED.A1T0 RZ, [R4+URZ], RZ ;  /* 0x000000ff04ff79a7 */ /* 0x0003ea00081004ff */
[----:B------:R-:W-:Y:S01]  /*2cb0*/  IMAD.U32 R7, RZ, RZ, UR7 ;  /* 0x00000007ff077e24 */ /* 0x000fe2000f8e00ff */
[----:B------:R-:W2:Y:S04]  /*2cc0*/  SYNCS.PHASECHK.TRANS64.TRYWAIT P0, [UR4+0x90], R5 ;  /* 0x00009005ff0075a7 */ /* 0x000ea80008001104 */
[----:B------:R-:W-:Y:S01]  /*2cd0*/  PRMT R6, R0, 0x654, R7 ;  /* 0x0000065400067816 */ /* 0x000fe20000000007 */
[----:B-1----:R-:W-:Y:S01]  /*2ce0*/  @!P2 IMAD.MOV.U32 R4, RZ, RZ, 0x10 ;  /* 0x00000010ff04a424 */ /* 0x002fe200078e00ff */
[----:B--2---:R-:W-:Y:S06]  /*2cf0*/  @!P0 BRA `(.L_x_49) ;  /* 0x0000005400708947 */ /* 0x004fec0003800000 */
.L_x_134:
[----:B------:R-:W-:Y:S01]  /*2d00*/  ULEA UR8, UR5, UR6, 0x4 ;  /* 0x0000000605087291 */ /* 0x000fe2000f8e20ff */
[----:B------:R-:W-:Y:S01]  /*2d10*/  SEL R3, R6, R3, !P2 ;  /* 0x0000000306037207 */ /* 0x000fe20005000000 */
[----:B------:R-:W-:Y:S01]  /*2d20*/  UIADD3 UR9, UPT, UPT, UR4, 0x80, URZ ;  /* 0x0000008004097890 */ /* 0x000fe2000fffe0ff */
[----:B-1----:R-:W-:Y:S01]  /*2d30*/  LEA R2, R11, UR6, 0x3 ;  /* 0x000000060b027c11 */ /* 0x002fe2000f8e18ff */
[----:B------:R-:W-:Y:S01]  /*2d40*/  UIADD3 UR8, UPT, UPT, UR8, 0x110, URZ ;  /* 0x0000011008087890 */ /* 0x000fe2000fffe0ff */
[----:B------:R-:W-:Y:S01]  /*2d50*/  SHF.L.U32 R5, R10, 0x1f, RZ ;  /* 0x0000001f0a057819 */ /* 0x000fe200000006ff */
[----:B------:R1:W-:Y:S01]  /*2d60*/  @!P2 SYNCS.ARRIVE.TRANS64.RED RZ, [R3+URZ], R4 ;  /* 0x0000000403ffa9a7 */ /* 0x0003e200080004ff */
[----:B------:R-:W-:Y:S01]  /*2d70*/  UIADD3 UR4, UPT, UPT, UR5, 0x1, URZ ;  /* 0x0000000105047890 */ /* 0x000fe2000fffe0ff */
[----:B------:R-:W-:-:S03]  /*2d80*/  VIADD R8, R8, 0x1 ;  /* 0x0000000108087836 */ /* 0x000fc60000000000 */
[----:B------:R-:W-:Y:S02]  /*2d90*/  UISETP.NE.AND UP0, UPT, UR4, 0x2, UPT ;  /* 0x000000020400788c */ /* 0x000fe4000bf05270 */
[----:B------:R-:W-:Y:S06]  /*2da0*/  UGETNEXTWORKID.BROADCAST [UR8], [UR9] ;  /* 0x00000000080073ca */ /* 0x000fec0008000100 */
[----:B------:R-:W-:Y:S01]  /*2db0*/  USEL UR7, URZ, 0x1, UP0 ;  /* 0x00000001ff077887 */ /* 0x000fe20008000000 */
[----:B------:R-:W-:Y:S01]  /*2dc0*/  ISETP.NE.AND P0, PT, R8, 0x2, PT ;  /* 0x000000020800780c */ /* 0x000fe20003f05270 */
[----:B------:R-:W-:Y:S01]  /*2dd0*/  USEL UR5, UR4, URZ, UP0 ;  /* 0x000000ff04057287 */ /* 0x000fe20008000000 */
[----:B------:R-:W2:Y:S03]  /*2de0*/  SYNCS.PHASECHK.TRANS64.TRYWAIT P1, [R2+URZ+0x80], R5 ;  /* 0x00008005020075a7 */ /* 0x000ea600080211ff */
[----:B------:R-:W-:Y:S01]  /*2df0*/  LOP3.LUT R12, R12, UR7, RZ, 0x3c, !PT ;  /* 0x000000070c0c7c12 */ /* 0x000fe2000f8e3cff */
[----:B-12---:R-:W-:Y:S07]  /*2e00*/  @!P1 BRA `(.L_x_50) ;  /* 0x0000005400449947 */ /* 0x006fee0003800000 */
.L_x_135:
[C---:B------:R-:W-:Y:S01]  /*2e10*/  LEA R4, R11.reuse, UR6, 0x4 ;  /* 0x000000060b047c11 */ /* 0x040fe2000f8e20ff */
[----:B-1----:R-:W-:Y:S01]  /*2e20*/  VIADD R2, R2, 0x90 ;  /* 0x0000009002027836 */ /* 0x002fe20000000000 */
[----:B------:R-:W-:Y:S01]  /*2e30*/  SEL R8, R8, RZ, P0 ;  /* 0x000000ff08087207 */ /* 0x000fe20000000000 */
[----:B------:R-:W-:-:S03]  /*2e40*/  VIADD R11, R11, 0x1 ;  /* 0x000000010b0b7836 */ /* 0x000fc60000000000 */
[----:B------:R-:W1:Y:S01]  /*2e50*/  LDS.128 R4, [R4+0x110] ;  /* 0x0001100004047984 */ /* 0x000e620000000c00 */
[----:B------:R-:W-:Y:S02]  /*2e60*/  PRMT R2, RZ, 0x654, R2 ;  /* 0x00000654ff027816 */ /* 0x000fe40000000002 */
[C---:B------:R-:W-:Y:S01]  /*2e70*/  ISETP.NE.AND P1, PT, R11.reuse, 0x2, PT ;  /* 0x000000020b00780c */ /* 0x040fe20003f25270 */
[----:B------:R-:W-:Y:S01]  /*2e80*/  @!PT LDS RZ, [RZ] ;  /* 0x00000000fffff984 */ /* 0x000fe20000000800 */
[----:B------:R-:W-:Y:S01]  /*2e90*/  @!PT LDS RZ, [RZ] ;  /* 0x00000000fffff984 */ /* 0x000fe20000000800 */
[----:B------:R-:W-:Y:S01]  /*2ea0*/  @!PT LDS RZ, [RZ] ;  /* 0x00000000fffff984 */ /* 0x000fe20000000800 */
[----:B------:R-:W-:Y:S01]  /*2eb0*/  @!PT LDS RZ, [RZ] ;  /* 0x00000000fffff984 */ /* 0x000fe20000000800 */
[----:B------:R2:W-:Y:S06]  /*2ec0*/  MEMBAR.ALL.CTA ;  /* 0x0000000000007992 */ /* 0x0005ec0000008000 */
[----:B--2---:R-:W2:Y:S01]  /*2ed0*/  FENCE.VIEW.ASYNC.S ;  /* 0x00000000000073c6 */ /* 0x004ea20000000000 */
[----:B------:R-:W-:Y:S01]  /*2ee0*/  SEL R11, R11, RZ, P1 ;  /* 0x000000ff0b0b7207 */ /* 0x000fe20000800000 */
[----:B--2---:R2:W-:Y:S01]  /*2ef0*/  SYNCS.ARRIVE.TRANS64.RED.A1T0 RZ, [R2+URZ], RZ ;  /* 0x000000ff02ff79a7 */ /* 0x0045e200081004ff */
[----:B-1----:R-:W-:-:S02]  /*2f00*/  LOP3.LUT P3, RZ, R6, 0x1, RZ, 0xc0, !PT ;  /* 0x0000000106ff7812 */ /* 0x002fc4000786c0ff */
[----:B------:R-:W-:-:S04]  /*2f10*/  SEL R5, RZ, 0x1, P1 ;  /* 0x00000001ff057807 */ /* 0x000fc80000800000 */
[----:B------:R-:W-:Y:S02]  /*2f20*/  LOP3.LUT R10, R10, R5, RZ, 0x3c, !PT ;  /* 0x000000050a0a7212 */ /* 0x000fe400078e3cff */
[----:B--2---:R-:W-:-:S04]  /*2f30*/  SEL R2, RZ, 0x1, P0 ;  /* 0x00000001ff027807 */ /* 0x004fc80000000000 */
[----:B------:R-:W-:Y:S01]  /*2f40*/  LOP3.LUT R9, R9, R2, RZ, 0x3c, !PT ;  /* 0x0000000209097212 */ /* 0x000fe200078e3cff */
[----:B------:R-:W-:Y:S06]  /*2f50*/  @P3 BRA `(.L_x_51) ;  /* 0xfffffffc002c3947 */ /* 0x000fec000383ffff */
[----:B------:R-:W-:Y:S01]  /*2f60*/  ULEA UR4, UR5, UR6, 0x3 ;  /* 0x0000000605047291 */ /* 0x000fe2000f8e18ff */
[----:B------:R-:W-:-:S08]  /*2f70*/  SHF.L.U32 R3, R12, 0x1f, RZ ;  /* 0x0000001f0c037819 */ /* 0x000fd000000006ff */
[----:B------:R-:W1:Y:S02]  /*2f80*/  SYNCS.PHASECHK.TRANS64 P0, [UR4+0x90], R3 ;  /* 0x00009003ff0075a7 */ /* 0x000e640008001004 */
[----:B-1----:R-:W-:Y:S05]  /*2f90*/  @P0 BRA `(.L_x_52) ;  /* 0x0000000000080947 */ /* 0x002fea0003800000 */
[----:B------:R-:W1:Y:S02]  /*2fa0*/  SYNCS.PHASECHK.TRANS64.TRYWAIT P0, [UR4+0x90], R3 ;  /* 0x00009003ff0075a7 */ /* 0x000e640008001104 */
[----:B-1----:R-:W-:Y:S05]  /*2fb0*/  @!P0 BRA `(.L_x_53) ;  /* 0x0000005000ec8947 */ /* 0x002fea0003800000 */
.L_x_52:
[----:B------:R-:W-:-:S04]  /*2fc0*/  UIADD3 UR7, UPT, UPT, UR5, 0x1, URZ ;  /* 0x0000000105077890 */ /* 0x000fc8000fffe0ff */
[----:B------:R-:W-:-:S04]  /*2fd0*/  UISETP.NE.AND UP0, UPT, UR7, 0x2, UPT ;  /* 0x000000020700788c */ /* 0x000fc8000bf05270 */
[----:B------:R-:W-:Y:S02]  /*2fe0*/  USEL UR8, URZ, 0x1, UP0 ;  /* 0x00000001ff087887 */ /* 0x000fe40008000000 */
[----:B------:R-:W-:-:S04]  /*2ff0*/  USEL UR7, UR7, URZ, UP0 ;  /* 0x000000ff07077287 */ /* 0x000fc80008000000 */
[----:B------:R-:W-:Y:S01]  /*3000*/  ULEA UR7, UR7, UR6, 0x3 ;  /* 0x0000000607077291 */ /* 0x000fe2000f8e18ff */
[----:B-1----:R-:W-:-:S04]  /*3010*/  LOP3.LUT R3, R12, UR8, RZ, 0x3c, !PT ;  /* 0x000000080c037c12 */ /* 0x002fc8000f8e3cff */
[----:B------:R-:W-:-:S04]  /*3020*/  SHF.L.U32 R0, R3, 0x1f, RZ ;  /* 0x0000001f03007819 */ /* 0x000fc800000006ff */
[----:B------:R-:W1:Y:S02]  /*3030*/  SYNCS.PHASECHK.TRANS64 P0, [UR7+0x90], R0 ;  /* 0x00009000ff0075a7 */ /* 0x000e640008001007 */
[----:B-1----:R-:W-:Y:S05]  /*3040*/  @P0 EXIT ;  /* 0x000000000000094d */ /* 0x002fea0003800000 */
[----:B------:R-:W-:Y:S02]  /*3050*/  SHF.L.U32 R3, R3, 0x1f, RZ ;  /* 0x0000001f03037819 */ /* 0x000fe400000006ff */
[----:B------:R-:W-:-:S07]  /*3060*/  MOV R0, UR7 ;  /* 0x0000000700007c02 */ /* 0x000fce0008000f00 */
.L_x_54:
[----:B-1----:R1:W2:Y:S02]  /*3070*/  SYNCS.PHASECHK.TRANS64.TRYWAIT P0, [R0+URZ+0x90], R3 ;  /* 0x00009003000075a7 */ /* 0x0022a400080011ff */
[----:B--2---:R-:W-:Y:S05]  /*3080*/  @!P0 NANOSLEEP.SYNCS 0x989680 ;  /* 0x009896800000895d */ /* 0x004fea0003900000 */
[----:B------:R-:W2:Y:S02]  /*3090*/  @!P0 SYNCS.PHASECHK.TRANS64 P0, [R0+URZ+0x90], R3 ;  /* 0x00009003000085a7 */ /* 0x000ea400080010ff */
[----:B--2---:R-:W-:Y:S05]  /*30a0*/  @P0 EXIT ;  /* 0x000000000000094d */ /* 0x004fea0003800000 */
[----:B------:R-:W-:Y:S05]  /*30b0*/  BRA `(.L_x_54) ;  /* 0xfffffffc00ec7947 */ /* 0x000fea000383ffff */
.L_x_47:
[----:B------:R-:W-:Y:S05]  /*30c0*/  BRA.U UP4, `(.L_x_55) ;  /* 0x00000011042c7547 */ /* 0x000fea000b800000 */
[----:B------:R-:W-:Y:S01]  /*30d0*/  UMOV UR4, 0x40 ;  /* 0x0000004000047882 */ /* 0x000fe20000000000 */
[----:B------:R-:W-:Y:S01]  /*30e0*/  NOP ;  /* 0x0000000000007918 */ /* 0x000fe20000000000 */
[----:B------:R-:W-:Y:S01]  /*30f0*/  ULEA UR5, UR54, UR4, 0x18 ;  /* 0x0000000436057291 */ /* 0x000fe2000f8ec0ff */
[----:B------:R-:W-:Y:S02]  /*3100*/  UMOV UR6, 0x400 ;  /* 0x0000040000067882 */ /* 0x000fe40000000000 */
[----:B------:R-:W-:-:S06]  /*3110*/  ULEA UR6, UR54, UR6, 0x18 ;  /* 0x0000000636067291 */ /* 0x000fcc000f8ec0ff */
[----:B------:R-:W1:Y:S02]  /*3120*/  LDS.U8 R0, [UR5+0x1c] ;  /* 0x00001c05ff007984 */ /* 0x000e640008000000 */
[----:B-1----:R-:W-:-:S13]  /*3130*/  ISETP.NE.AND P0, PT, R0, RZ, PT ;  /* 0x000000ff0000720c */ /* 0x002fda0003f05270 */
[----:B------:R-:W-:Y:S05]  /*3140*/  @P0 BRA `(.L_x_56) ;  /* 0x0000000000580947 */ /* 0x000fea0003800000 */
[----:B------:R-:W-:-:S13]  /*3150*/  ELECT P0, URZ, PT ;  /* 0x0000000000ff782f */ /* 0x000fda0003800000 */
[----:B------:R-:W-:Y:S05]  /*3160*/  @!P0 BRA `(.L_x_57) ;  /* 0x0000000000608947 */ /* 0x000fea0003800000 */
[----:B------:R-:W-:Y:S01]  /*3170*/  UMOV UR4, 0x10 ;  /* 0x0000001000047882 */ /* 0x000fe20000000000 */
[----:B------:R-:W-:Y:S01]  /*3180*/  HFMA2 R0, -RZ, RZ, 0, 5.9604644775390625e-08 ;  /* 0x00000001ff007431 */ /* 0x000fe200000001ff */
[----:B------:R-:W-:-:S03]  /*3190*/  MOV R3, 0xffff ;  /* 0x0000ffff00037802 */ /* 0x000fc60000000f00 */
[----:B------:R-:W-:Y:S04]  /*31a0*/  DEPBAR.LE SB1, 0x36 ;  /* 0x00009d800000791a */ /* 0x000fe80000000000 */
[----:B------:R-:W1:Y:S02]  /*31b0*/  UTCATOMSWS.FIND_AND_SET.ALIGN UP0, UR4, UR4 ;  /* 0x00000004000475e3 */ /* 0x000e640008000800 */
[----:B-1----:R-:W-:Y:S01]  /*31c0*/  MOV R4, UR4 ;  /* 0x0000000400047c02 */ /* 0x002fe20008000f00 */
[----:B------:R-:W-:Y:S06]  /*31d0*/  BRA.U UP0, `(.L_x_58) ;  /* 0x0000000100187547 */ /* 0x000fec000b800000 */
.L_x_59:
[----:B------:R-:W-:Y:S05]  /*31e0*/  NANOSLEEP 0x64 ;  /* 0x000000640000795d */ /* 0x000fea0003800000 */
[----:B------:R-:W-:-:S05]  /*31f0*/  UMOV UR4, 0x10 ;  /* 0x0000001000047882 */ /* 0x000fca0000000000 */
[----:B------:R-:W-:Y:S04]  /*3200*/  DEPBAR.LE SB1, 0x36 ;  /* 0x00009d800000791a */ /* 0x000fe80000000000 */
[----:B------:R-:W1:Y:S02]  /*3210*/  UTCATOMSWS.FIND_AND_SET.ALIGN UP0, UR4, UR4 ;  /* 0x00000004000475e3 */ /* 0x000e640008000800 */
[----:B-1----:R-:W-:Y:S01]  /*3220*/  MOV R4, UR4 ;  /* 0x0000000400047c02 */ /* 0x002fe20008000f00 */
[----:B------:R-:W-:Y:S05]  /*3230*/  BRA.U !UP0, `(.L_x_59) ;  /* 0xfffffffd08e87547 */ /* 0x000fea000b83ffff */
.L_x_58:
[-C--:B------:R-:W-:Y:S02]  /*3240*/  SHF.L.U32 R3, R3, R4.reuse, RZ ;  /* 0x0000000403037219 */ /* 0x080fe400000006ff */
[----:B------:R-:W-:Y:S01]  /*3250*/  SHF.L.U32 R0, R0, R4, RZ ;  /* 0x0000000400007219 */ /* 0x000fe200000006ff */
[----:B------:R-:W-:Y:S02]  /*3260*/  IMAD.SHL.U32 R4, R4, 0x20, RZ ;  /* 0x0000002004047824 */ /* 0x000fe400078e00ff */
[----:B------:R1:W-:Y:S04]  /*3270*/  ATOMS.OR RZ, [UR5+0x14], R3 ;  /* 0x00001403ffff798c */ /* 0x0003e8000b000005 */
[----:B------:R1:W-:Y:S04]  /*3280*/  ATOMS.OR RZ, [UR5+0x18], R0 ;  /* 0x00001800ffff798c */ /* 0x0003e8000b000005 */
[----:B------:R1:W-:Y:S01]  /*3290*/  STS [UR6+0x130], R4 ;  /* 0x00013004ff007988 */ /* 0x0003e20008000806 */
[----:B------:R-:W-:Y:S05]  /*32a0*/  BRA `(.L_x_57) ;  /* 0x0000000000107947 */ /* 0x000fea0003800000 */
.L_x_56:
[----:B------:R-:W-:Y:S02]  /*32b0*/  MOV R0, 0xffffffff ;  /* 0xffffffff00007802 */ /* 0x000fe40000000f00 */
[----:B------:R-:W-:-:S03]  /*32c0*/  MOV R4, 0x32f0 ;  /* 0x000032f000047802 */ /* 0x000fc60000000f00 */
[----:B------:R1:W-:Y:S04]  /*32d0*/  STS [UR6+0x130], R0 ;  /* 0x00013000ff007988 */ /* 0x0003e80008000806 */
[----:B-1---5:R-:W-:Y:S05]  /*32e0*/  CALL.REL.NOINC `($__internal_1_$__cuda_sm10x_tcgen05_guardrail_trap_phase_invalid_during_alloc) ;  /* 0x0000005400c47944 */ /* 0x022fea0003c00000 */
.L_x_57:
[----:B------:R-:W-:Y:S05]  /*32f0*/  WARPSYNC.ALL ;  /* 0x0000000000007948 */ /* 0x000fea0003800000 */
[----:B------:R-:W2:Y:S01]  /*3300*/  S2UR UR4, SR_CgaCtaId ;  /* 0x00000000000479c3 */ /* 0x000ea20000008800 */
[----:B------:R-:W-:Y:S01]  /*3310*/  UMOV UR41, 0x400 ;  /* 0x0000040000297882 */ /* 0x000fe20000000000 */
[----:B------:R-:W-:-:S06]  /*3320*/  NOP ;  /* 0x0000000000007918 */ /* 0x000fcc0000000000 */
[----:B------:R-:W-:Y:S06]  /*3330*/  BAR.ARV 0x6, 0xa0 ;  /* 0x0182800000007b1d */ /* 0x000fec0000002000 */
[----:B------:R-:W3:Y:S01]  /*3340*/  LDCU UR6, c[0x0][0x38c] ;  /* 0x00007180ff0677ac */ /* 0x000ee20008000800 */
[----:B------:R-:W-:Y:S01]  /*3350*/  LOP3.LUT R2, R2, 0xffff, RZ, 0xc0, !PT ;  /* 0x0000ffff02027812 */ /* 0x000fe200078ec0ff */
[----:B------:R-:W-:Y:S01]  /*3360*/  IMAD.MOV.U32 R11, RZ, RZ, 0x1 ;  /* 0x00000001ff0b7424 */ /* 0x000fe200078e00ff */
[----:B------:R-:W-:Y:S01]  /*3370*/  CS2R R8, SRZ ;  /* 0x0000000000087805 */ /* 0x000fe2000001ff00 */
[----:B------:R-:W4:Y:S01]  /*3380*/  LDCU UR7, c[0x0][0x38c] ;  /* 0x00007180ff0777ac */ /* 0x000f220008000800 */
[----:B------:R-:W-:Y:S01]  /*3390*/  R2UR UR42, R2 ;  /* 0x00000000022a72ca */ /* 0x000fe200000e0000 */
[----:B------:R-:W-:Y:S01]  /*33a0*/  IMAD.MOV.U32 R10, RZ, RZ, RZ ;  /* 0x000000ffff0a7224 */ /* 0x000fe200078e00ff */
[----:B------:R-:W-:Y:S01]  /*33b0*/  UMOV UR46, URZ ;  /* 0x000000ff002e7c82 */ /* 0x000fe20008000000 */
[----:B------:R-:W-:Y:S01]  /*33c0*/  UMOV UR39, URZ ;  /* 0x000000ff00277c82 */ /* 0x000fe20008000000 */
[----:B--2---:R-:W-:Y:S01]  /*33d0*/  ULEA UR41, UR4, UR41, 0x18 ;  /* 0x0000002904297291 */ /* 0x004fe2000f8ec0ff */
[----:B------:R-:W-:Y:S01]  /*33e0*/  UMOV UR62, 0x0 ;  /* 0x00000000003e7882 */ /* 0x000fe20000000000 */
[----:B------:R-:W-:-:S02]  /*33f0*/  UMOV UR63, 0x8100490 ;  /* 0x08100490003f7882 */ /* 0x000fc40000000000 */
[----:B------:R-:W-:Y:S02]  /*3400*/  UIADD3 UR5, UPT, UPT, UR41, 0x6400, URZ ;  /* 0x0000640029057890 */ /* 0x000fe4000fffe0ff */
[----:B------:R-:W-:Y:S02]  /*3410*/  UIADD3 UR4, UPT, UPT, UR41, 0x26400, URZ ;  /* 0x0002640029047890 */ /* 0x000fe4000fffe0ff */
[----:B---3--:R-:W-:Y:S01]  /*3420*/  UIADD3 UR6, UPT, UPT, UR6, 0x7f, URZ ;  /* 0x0000007f06067890 */ /* 0x008fe2000fffe0ff */
[----:B-1----:R-:W1:Y:S01]  /*3430*/  LDS R0, [UR41+0x130] ;  /* 0x00013029ff007984 */ /* 0x002e620008000800 */
[----:B------:R-:W-:Y:S02]  /*3440*/  USHF.R.U32.HI UR5, URZ, 0x4, UR5 ;  /* 0x00000004ff057899 */ /* 0x000fe40008011605 */
[----:B------:R-:W-:Y:S02]  /*3450*/  USHF.R.S32.HI UR47, URZ, 0x1f, UR6 ;  /* 0x0000001fff2f7899 */ /* 0x000fe40008011406 */
[----:B------:R-:W-:-:S02]  /*3460*/  USHF.R.U32.HI UR4, URZ, 0x4, UR4 ;  /* 0x00000004ff047899 */ /* 0x000fc40008011604 */
[----:B------:R-:W-:Y:S02]  /*3470*/  ULEA.HI UR47, UR47, UR6, URZ, 0x7 ;  /* 0x000000062f2f7291 */ /* 0x000fe4000f8f38ff */
[----:B------:R-:W-:Y:S02]  /*3480*/  ULOP3.LUT UR5, UR5, 0x3fff, URZ, 0xc0, !UPT ;  /* 0x00003fff05057892 */ /* 0x000fe4000f8ec0ff */
[----:B------:R-:W-:Y:S02]  /*3490*/  USHF.R.S32.HI UR47, URZ, 0x7, UR47 ;  /* 0x00000007ff2f7899 */ /* 0x000fe4000801142f */
[----:B------:R-:W-:Y:S02]  /*34a0*/  ULOP3.LUT UR4, UR4, 0x3fff, URZ, 0xc0, !UPT ;  /* 0x00003fff04047892 */ /* 0x000fe4000f8ec0ff */
[----:B------:R-:W-:Y:S01]  /*34b0*/  UISETP.LT.AND UP0, UPT, UR47, 0x1, UPT ;  /* 0x000000012f00788c */ /* 0x000fe2000bf01270 */
[----:B------:R-:W-:Y:S01]  /*34c0*/  UMOV UR60, 0x0 ;  /* 0x00000000003c7882 */ /* 0x000fe20000000000 */
[----:B------:R-:W-:-:S02]  /*34d0*/  UMOV UR61, 0x8100490 ;  /* 0x08100490003d7882 */ /* 0x000fc40000000000 */
[----:B------:R-:W-:Y:S01]  /*34e0*/  USEL UR64, UR47, 0x1, !UP0 ;  /* 0x000000012f407887 */ /* 0x000fe2000c000000 */
[----:B------:R-:W-:Y:S01]  /*34f0*/  UMOV UR58, 0x0 ;  /* 0x00000000003a7882 */ /* 0x000fe20000000000 */
[----:B------:R-:W-:Y:S01]  /*3500*/  UMOV UR59, 0x8100490 ;  /* 0x08100490003b7882 */ /* 0x000fe20000000000 */
[----:B------:R-:W-:Y:S01]  /*3510*/  UMOV UR56, 0x0 ;  /* 0x0000000000387882 */ /* 0x000fe20000000000 */
[----:B------:R-:W-:Y:S01]  /*3520*/  UMOV UR57, 0x8100490 ;  /* 0x0810049000397882 */ /* 0x000fe20000000000 */
[----:B------:R-:W-:Y:S01]  /*3530*/  UMOV UR54, 0x0 ;  /* 0x0000000000367882 */ /* 0x000fe20000000000 */
[----:B------:R-:W-:Y:S01]  /*3540*/  UMOV UR55, 0x8100490 ;  /* 0x0810049000377882 */ /* 0x000fe20000000000 */
[----:B------:R-:W-:Y:S01]  /*3550*/  UMOV UR52, 0x0 ;  /* 0x0000000000347882 */ /* 0x000fe20000000000 */
[----:B------:R-:W-:Y:S01]  /*3560*/  UMOV UR53, 0x8100490 ;  /* 0x0810049000357882 */ /* 0x000fe20000000000 */
[----:B------:R-:W-:Y:S02]  /*3570*/  ULOP3.LUT UR43, UR5, 0x10000, URZ, 0xfc, !UPT ;  /* 0x00010000052b7892 */ /* 0x000fe4000f8efcff */
[----:B------:R-:W-:-:S02]  /*3580*/  ULOP3.LUT UR44, UR4, 0x10000, URZ, 0xfc, !UPT ;  /* 0x00010000042c7892 */ /* 0x000fc4000f8efcff */
[----:B------:R-:W-:Y:S02]  /*3590*/  UIADD3 UR64, UPT, UPT, -UR64, URZ, URZ ;  /* 0x000000ff40407290 */ /* 0x000fe4000fffe1ff */
[----:B----4-:R-:W-:Y:S01]  /*35a0*/  UISETP.GE.AND UP4, UPT, UR7, 0x1, UPT ;  /* 0x000000010700788c */ /* 0x010fe2000bf86270 */
[----:B------:R-:W-:Y:S01]  /*35b0*/  UMOV UR50, 0x0 ;  /* 0x0000000000327882 */ /* 0x000fe20000000000 */
[----:B------:R-:W-:Y:S01]  /*35c0*/  UMOV UR51, 0x8100490 ;  /* 0x0810049000337882 */ /* 0x000fe20000000000 */
[----:B------:R-:W-:Y:S01]  /*35d0*/  UMOV UR48, 0x0 ;  /* 0x0000000000307882 */ /* 0x000fe20000000000 */
[----:B-1----:R-:W-:Y:S01]  /*35e0*/  R2UR UR65, R0 ;  /* 0x00000000004172ca */ /* 0x002fe200000e0000 */
[----:B------:R-:W-:-:S14]  /*35f0*/  UMOV UR49, 0x8100490 ;  /* 0x0810049000317882 */ /* 0x000fdc0000000000 */
.L_x_66:
[----:B------:R-:W-:Y:S02]  /*3600*/  LEA R0, R10, UR41, 0x3 ;  /* 0x000000290a007c11 */ /* 0x000fe4000f8e18ff */
[----:B------:R-:W-:Y:S02]  /*3610*/  SHF.L.U32 R5, R9, 0x1f, RZ ;  /* 0x0000001f09057819 */ /* 0x000fe400000006ff */
[----:B------:R-:W-:Y:S01]  /*3620*/  PLOP3.LUT P0, PT, PT, PT, UP4, 0x80, 0x8 ;  /* 0x000000000008781c */ /* 0x000fe20003f0f048 */
[----:B------:R-:W-:Y:S01]  /*3630*/  VIADD R3, R0, 0x90 ;  /* 0x0000009000037836 */ /* 0x000fe20000000000 */
[----:B-1----:R-:W1:Y:S02]  /*3640*/  SYNCS.PHASECHK.TRANS64.TRYWAIT P1, [R0+URZ+0x80], R5 ;  /* 0x00008005000075a7 */ /* 0x002e6400080211ff */
[----:B-1-3--:R-:W-:Y:S09]  /*3650*/  @!P1 BRA `(.L_x_60) ;  /* 0x0000004c005c9947 */ /* 0x00aff20003800000 */
.L_x_137:
[----:B------:R-:W-:Y:S01]  /*3660*/  LEA R4, R10, UR41, 0x4 ;  /* 0x000000290a047c11 */ /* 0x000fe2000f8e20ff */
[----:B------:R-:W-:Y:S01]  /*3670*/  @UP4 ULEA UR4, UR39, UR41, 0x3 ;  /* 0x0000002927044291 */ /* 0x000fe2000f8e18ff */
[----:B------:R-:W-:Y:S01]  /*3680*/  PLOP3.LUT P2, PT, PT, PT, PT, 0x80, 0x8 ;  /* 0x000000000008781c */ /* 0x000fe20003f4f070 */
[----:B------:R-:W-:Y:S01]  /*3690*/  ULEA UR45, UR46, UR41, 0x3 ;  /* 0x000000292e2d7291 */ /* 0x000fe2000f8e18ff */
[----:B------:R-:W-:Y:S01]  /*36a0*/  PRMT R3, RZ, 0x654, R3 ;  /* 0x00000654ff037816 */ /* 0x000fe20000000003 */
[----:B------:R-:W-:Y:S01]  /*36b0*/  ULEA UR36, UR46, UR65, 0x6 ;  /* 0x000000412e247291 */ /* 0x000fe2000f8e30ff */
[----:B-1----:R-:W1:Y:S01]  /*36c0*/  LDS.128 R4, [R4+0x110] ;  /* 0x0001100004047984 */ /* 0x002e620000000c00 */
[----:B------:R-:W-:Y:S02]  /*36d0*/  @P0 SHF.L.U32 R2, R8, 0x1f, RZ ;  /* 0x0000001f08020819 */ /* 0x000fe400000006ff */
[----:B------:R-:W-:Y:S01]  /*36e0*/  SHF.L.U32 R0, R11, 0x1f, RZ ;  /* 0x0000001f0b007819 */ /* 0x000fe200000006ff */
[----:B------:R-:W-:Y:S01]  /*36f0*/  @!PT LDS RZ, [RZ] ;  /* 0x00000000fffff984 */ /* 0x000fe20000000800 */
[----:B------:R-:W-:Y:S01]  /*3700*/  @!PT LDS RZ, [RZ] ;  /* 0x00000000fffff984 */ /* 0x000fe20000000800 */
[----:B------:R-:W-:Y:S01]  /*3710*/  @!PT LDS RZ, [RZ] ;  /* 0x00000000fffff984 */ /* 0x000fe20000000800 */
[----:B------:R-:W-:Y:S01]  /*3720*/  @!PT LDS RZ, [RZ] ;  /* 0x00000000fffff984 */ /* 0x000fe20000000800 */
[----:B------:R2:W-:Y:S06]  /*3730*/  MEMBAR.ALL.CTA ;  /* 0x0000000000007992 */ /* 0x0005ec0000008000 */
[----:B--2---:R-:W2:Y:S02]  /*3740*/  FENCE.VIEW.ASYNC.S ;  /* 0x00000000000073c6 */ /* 0x004ea40000000000 */
[----:B--2---:R2:W-:Y:S01]  /*3750*/  SYNCS.ARRIVE.TRANS64.RED.A1T0 RZ, [R3+URZ], RZ ;  /* 0x000000ff03ff79a7 */ /* 0x0045e200081004ff */
[----:B------:R2:W3:Y:S01]  /*3760*/  @P0 SYNCS.PHASECHK.TRANS64.TRYWAIT P2, [UR4], R2 ;  /* 0x00000002ff0005a7 */ /* 0x0004e20008041104 */
[----:B-1----:R-:W-:Y:S01]  /*3770*/  LOP3.LUT P1, RZ, R6, 0x1, RZ, 0xc0, !PT ;  /* 0x0000000106ff7812 */ /* 0x002fe2000782c0ff */
[----:B------:R-:W1:Y:S02]  /*3780*/  SYNCS.PHASECHK.TRANS64.TRYWAIT P0, [UR45+0xc0], R0 ;  /* 0x0000c000ff0075a7 */ /* 0x000e64000800112d */
[----:B-123--:R-:W-:Y:S10]  /*3790*/  @!P0 BRA `(.L_x_61) ;  /* 0x0000004c00208947 */ /* 0x00eff40003800000 */
.L_x_139:
[----:B------:R-:W-:Y:S01]  /*37a0*/  IADD3 R10, PT, PT, R10, 0x1, RZ ;  /* 0x000000010a0a7810 */ /* 0x000fe20007ffe0ff */
[----:B------:R-:W-:Y:S06]  /*37b0*/  BRA.U !UP4, `(.L_x_62) ;  /* 0x000000050c107547 */ /* 0x000fec000b800000 */
[----:B------:R-:W-:Y:S01]  /*37c0*/  UPLOP3.LUT UP2, UPT, UPT, UPT, UPT, 0x40, 0x4 ;  /* 0x000000000004789c */ /* 0x000fe20003f4e870 */
[----:B------:R-:W-:Y:S01]  /*37d0*/  UMOV UR38, UR64 ;  /* 0x0000004000267c82 */ /* 0x000fe20008000000 */
[----:B------:R-:W-:Y:S01]  /*37e0*/  UMOV UR37, UR47 ;  /* 0x0000002f00257c82 */ /* 0x000fe20008000000 */
[----:B------:R-:W-:-:S08]  /*37f0*/  UMOV UR5, UR39 ;  /* 0x0000002700057c82 */ /* 0x000fd00008000000 */
.L_x_65:
[----:B------:R-:W-:Y:S02]  /*3800*/  UIADD3 UR38, UPT, UPT, UR38, 0x1, URZ ;  /* 0x0000000126267890 */ /* 0x000fe4000fffe0ff */
[----:B------:R-:W-:Y:S02]  /*3810*/  ULEA UR7, UR5, UR41, 0x3 ;  /* 0x0000002905077291 */ /* 0x000fe4000f8e18ff */
[----:B------:R-:W-:Y:S01]  /*3820*/  UISETP.NE.AND UP3, UPT, UR38, URZ, UPT ;  /* 0x000000ff2600728c */ /* 0x000fe2000bf65270 */
[----:B--23--:R-:W-:Y:S10]  /*3830*/  @P2 BRA `(.L_x_63) ;  /* 0x00000000000c2947 */ /* 0x00cff40003800000 */
[----:B-1----:R-:W-:Y:S04]  /*3840*/  SHF.L.U32 R3, R8, 0x1f, RZ ;  /* 0x0000001f08037819 */ /* 0x002fe800000006ff */
[----:B------:R-:W1:Y:S02]  /*3850*/  SYNCS.PHASECHK.TRANS64.TRYWAIT P0, [UR7], R3 ;  /* 0x00000003ff0075a7 */ /* 0x000e640008001107 */
[----:B-1----:R-:W-:Y:S05]  /*3860*/  @!P0 BRA `(.L_x_64) ;  /* 0x0000004c00048947 */ /* 0x002fea0003800000 */
.L_x_63:
[----:B------:R-:W-:Y:S01]  /*3870*/  UISETP.NE.AND UP0, UPT, UR37, 0x1, UPT ;  /* 0x000000012500788c */ /* 0x000fe2000bf05270 */
[----:B------:R-:W-:Y:S01]  /*3880*/  PLOP3.LUT P2, PT, PT, PT, PT, 0x80, 0x8 ;  /* 0x000000000008781c */ /* 0x000fe20003f4f070 */
[----:B------:R-:W-:Y:S02]  /*3890*/  UIADD3 UR4, UPT, UPT, UR5, 0x1, URZ ;  /* 0x0000000105047890 */ /* 0x000fe4000fffe0ff */
[----:B------:R-:W-:Y:S02]  /*38a0*/  UIADD3 UR40, UPT, UPT, UR7, 0x20, URZ ;  /* 0x0000002007287890 */ /* 0x000fe4000fffe0ff */
[----:B------:R-:W-:Y:S01]  /*38b0*/  UISETP.NE.AND UP1, UPT, UR4, 0x4, UPT ;  /* 0x000000040400788c */ /* 0x000fe2000bf25270 */
[----:B------:R-:W-:Y:S01]  /*38c0*/  PLOP3.LUT P0, PT, PT, PT, UP0, 0x80, 0x8 ;  /* 0x000000000008781c */ /* 0x000fe20003f0f008 */
[----:B------:R-:W-:Y:S02]  /*38d0*/  UIADD3 UR37, UPT, UPT, UR37, -0x1, URZ ;  /* 0xffffffff25257890 */ /* 0x000fe4000fffe0ff */
[----:B------:R-:W-:Y:S02]  /*38e0*/  USEL UR6, URZ, 0x1, UP1 ;  /* 0x00000001ff067887 */ /* 0x000fe40008800000 */
[----:B------:R-:W-:Y:S01]  /*38f0*/  USEL UR39, UR4, URZ, UP1 ;  /* 0x000000ff04277287 */ /* 0x000fe20008800000 */
[----:B------:R-:W-:Y:S01]  /*3900*/  UMOV UR7, 0x40004040 ;  /* 0x4000404000077882 */ /* 0x000fe20000000000 */
[----:B------:R-:W-:Y:S02]  /*3910*/  UMOV UR35, 0x40004040 ;  /* 0x4000404000237882 */ /* 0x000fe40000000000 */
[----:B------:R-:W-:Y:S01]  /*3920*/  @UP0 ULEA UR4, UR39, UR41, 0x3 ;  /* 0x0000002927040291 */ /* 0x000fe2000f8e18ff */
[----:B------:R-:W-:Y:S01]  /*3930*/  LOP3.LUT R8, R8, UR6, RZ, 0x3c, !PT ;  /* 0x0000000608087c12 */ /* 0x000fe2000f8e3cff */
[----:B------:R-:W-:Y:S01]  /*3940*/  ULEA UR6, UR5, UR44, 0xa ;  /* 0x0000002c05067291 */ /* 0x000fe2000f8e50ff */
[----:B------:R-:W-:Y:S02]  /*3950*/  UMOV UR33, 0x40004040 ;  /* 0x4000404000217882 */ /* 0x000fe40000000000 */
[----:B-1----:R-:W-:Y:S01]  /*3960*/  @P0 SHF.L.U32 R0, R8, 0x1f, RZ ;  /* 0x0000001f08000819 */ /* 0x002fe200000006ff */
[----:B------:R-:W-:Y:S02]  /*3970*/  UIADD3 UR34, UPT, UPT, UR6, 0x2, URZ ;  /* 0x0000000206227890 */ /* 0x000fe4000fffe0ff */
[----:B------:R-:W-:Y:S01]  /*3980*/  UIADD3 UR30, UPT, UPT, UR6, 0x4, URZ ;  /* 0x00000004061e7890 */ /* 0x000fe2000fffe0ff */
[----:B------:R2:W3:Y:S01]  /*3990*/  @P0 SYNCS.PHASECHK.TRANS64.TRYWAIT P2, [UR4], R0 ;  /* 0x00000000ff0005a7 */ /* 0x0004e20008041104 */
[----:B------:R-:W-:Y:S02]  /*39a0*/  ULEA UR4, UR5, UR43, 0xb ;  /* 0x0000002b05047291 */ /* 0x000fe4000f8e58ff */
[----:B------:R-:W-:Y:S02]  /*39b0*/  UIADD3 UR26, UPT, UPT, UR6, 0x6, URZ ;  /* 0x00000006061a7890 */ /* 0x000fe4000fffe0ff */
        /* <DEDUP_REMOVED lines=10> */
[----:B------:R-:W-:Y:S01]  /*3a60*/  UIADD3 UR8, UPT, UPT, UR4, 0x406, URZ ;  /* 0x0000040604087890 */ /* 0x000fe2000fffe0ff */
[----:B------:R-:W-:Y:S01]  /*3a70*/  UMOV UR5, 0x40004040 ;  /* 0x4000404000057882 */ /* 0x000fe20000000000 */
[----:B------:R-:W-:Y:S01]  /*3a80*/  UMOV UR31, 0x40004040 ;  /* 0x40004040001f7882 */ /* 0x000fe20000000000 */
[----:B------:R1:W-:Y:S01]  /*3a90*/  UTCHMMA gdesc[UR4], gdesc[UR6], tmem[UR36], tmem[UR62], idesc[UR63], UP2 ;  /* 0x00ff3e06040075ea */ /* 0x0003e20009000024 */
[----:B------:R-:W-:Y:S01]  /*3aa0*/  UPLOP3.LUT UP2, UPT, UPT, UPT, UPT, 0x80, 0x8 ;  /* 0x000000000008789c */ /* 0x000fe20003f4f070 */
[----:B------:R2:W-:Y:S01]  /*3ab0*/  UTCHMMA gdesc[UR32], gdesc[UR34], tmem[UR36], tmem[UR60], idesc[UR61], UPT ;  /* 0x00ff3c22200075ea */ /* 0x0005e2000b800024 */
[----:B------:R-:W-:Y:S01]  /*3ac0*/  UMOV UR29, 0x40004040 ;  /* 0x40004040001d7882 */ /* 0x000fe20000000000 */
[----:B------:R-:W-:Y:S01]  /*3ad0*/  UMOV UR27, 0x40004040 ;  /* 0x40004040001b7882 */ /* 0x000fe20000000000 */
        /* <DEDUP_REMOVED lines=12> */
[----:B------:R-:W-:Y:S01]  /*3ba0*/  UMOV UR9, 0x40004040 ;  /* 0x4000404000097882 */ /* 0x000fe20000000000 */
[----:B------:R2:W-:Y:S01]  /*3bb0*/  UTCHMMA gdesc[UR12], gdesc[UR14], tmem[UR36], tmem[UR50], idesc[UR51], UPT ;  /* 0x00ff320e0c0075ea */ /* 0x0005e2000b800024 */
[----:B------:R2:W-:Y:S01]  /*3bc0*/  UTCHMMA gdesc[UR8], gdesc[UR10], tmem[UR36], tmem[UR48], idesc[UR49], UPT ;  /* 0x00ff300a080075ea */ /* 0x0005e2000b800024 */
[----:B------:R2:W-:Y:S01]  /*3bd0*/  UTCBAR.MULTICAST [UR40], URZ, UR42 ;  /* 0x000000ff280073e9 */ /* 0x0005e2000800082a */
[----:B-1----:R-:W-:Y:S01]  /*3be0*/  UMOV UR5, UR39 ;  /* 0x0000002700057c82 */ /* 0x002fe20008000000 */
[----:B------:R-:W-:Y:S05]  /*3bf0*/  BRA.U UP3, `(.L_x_65) ;  /* 0xfffffffd03007547 */ /* 0x000fea000b83ffff */
.L_x_62:
[----:B------:R-:W-:Y:S01]  /*3c00*/  UIADD3 UR4, UPT, UPT, UR46, 0x1, URZ ;  /* 0x000000012e047890 */ /* 0x000fe2000fffe0ff */
[C---:B------:R-:W-:Y:S01]  /*3c10*/  ISETP.NE.AND P0, PT, R10.reuse, 0x2, PT ;  /* 0x000000020a00780c */ /* 0x040fe20003f05270 */
[----:B------:R-:W-:Y:S02]  /*3c20*/  UIADD3 UR5, UPT, UPT, UR45, 0xa0, URZ ;  /* 0x000000a02d057890 */ /* 0x000fe4000fffe0ff */
[----:B------:R-:W-:Y:S01]  /*3c30*/  UISETP.NE.AND UP0, UPT, UR4, 0x4, UPT ;  /* 0x000000040400788c */ /* 0x000fe2000bf05270 */
[----:B-12---:R-:W-:Y:S02]  /*3c40*/  SEL R0, RZ, 0x1, P0 ;  /* 0x00000001ff007807 */ /* 0x006fe40000000000 */
[----:B------:R-:W-:Y:S01]  /*3c50*/  SEL R10, R10, RZ, P0 ;  /* 0x000000ff0a0a7207 */ /* 0x000fe20000000000 */
[----:B------:R-:W-:Y:S01]  /*3c60*/  USEL UR6, URZ, 0x1, UP0 ;  /* 0x00000001ff067887 */ /* 0x000fe20008000000 */
[----:B------:R-:W-:Y:S01]  /*3c70*/  LOP3.LUT R9, R9, R0, RZ, 0x3c, !PT ;  /* 0x0000000009097212 */ /* 0x000fe200078e3cff */
[----:B------:R-:W-:Y:S01]  /*3c80*/  USEL UR46, UR4, URZ, UP0 ;  /* 0x000000ff042e7287 */ /* 0x000fe20008000000 */
[----:B------:R1:W-:Y:S03]  /*3c90*/  UTCBAR [UR5], URZ ;  /* 0x000000ff050073e9 */ /* 0x0003e600080000ff */
[----:B------:R-:W-:Y:S01]  /*3ca0*/  LOP3.LUT R11, R11, UR6, RZ, 0x3c, !PT ;  /* 0x000000060b0b7c12 */ /* 0x000fe2000f8e3cff */
[----:B------:R-:W-:Y:S07]  /*3cb0*/  @P1 BRA `(.L_x_66) ;  /* 0xfffffff800501947 */ /* 0x000fee000383ffff */
[----:B------:R-:W2:Y:S01]  /*3cc0*/  S2UR UR8, SR_CgaCtaId ;  /* 0x00000000000879c3 */ /* 0x000ea20000008800 */
[----:B------:R-:W-:Y:S01]  /*3cd0*/  ELECT P0, URZ, PT ;  /* 0x0000000000ff782f */ /* 0x000fe20003800000 */
[----:B------:R-:W-:Y:S01]  /*3ce0*/  IMAD.MOV.U32 R0, RZ, RZ, 0x1 ;  /* 0x00000001ff007424 */ /* 0x000fe200078e00ff */
[----:B------:R-:W-:Y:S01]  /*3cf0*/  UIADD3 UR41, UPT, UPT, UR41, 0xc0, URZ ;  /* 0x000000c029297890 */ /* 0x000fe2000fffe0ff */
[----:B------:R-:W-:Y:S01]  /*3d00*/  SHF.L.U32 R3, R11, 0x1f, RZ ;  /* 0x0000001f0b037819 */ /* 0x000fe200000006ff */
[----:B------:R-:W-:-:S03]  /*3d10*/  UMOV UR4, 0x40 ;  /* 0x0000004000047882 */ /* 0x000fc60000000000 */
[----:B------:R-:W-:Y:S01]  /*3d20*/  UVIRTCOUNT.DEALLOC.SMPOOL 0x80 ;  /* 0x000000800000784c */ /* 0x000fe20000000000 */
[----:B--2---:R-:W-:Y:S02]  /*3d30*/  ULEA UR8, UR8, UR4, 0x18 ;  /* 0x0000000408087291 */ /* 0x004fe4000f8ec0ff */
[----:B------:R-:W-:-:S07]  /*3d40*/  ULEA UR4, UR46, UR41, 0x3 ;  /* 0x000000292e047291 */ /* 0x000fce000f8e18ff */
[----:B------:R2:W-:Y:S02]  /*3d50*/  @P0 STS.U8 [UR8+0x1c], R0 ;  /* 0x00001c00ff000988 */ /* 0x0005e40008000008 */
[----:B------:R-:W4:Y:S02]  /*3d60*/  SYNCS.PHASECHK.TRANS64.TRYWAIT P0, [UR4], R3 ;  /* 0x00000003ff0075a7 */ /* 0x000f240008001104 */
[----:B--2-4-:R-:W-:Y:S05]  /*3d70*/  @!P0 BRA `(.L_x_67) ;  /* 0x0000004400d88947 */ /* 0x014fea0003800000 */
.L_x_142:
[----:B------:R-:W-:-:S04]  /*3d80*/  UIADD3 UR4, UPT, UPT, UR46, 0x1, URZ ;  /* 0x000000012e047890 */ /* 0x000fc8000fffe0ff */
[----:B------:R-:W-:-:S04]  /*3d90*/  UISETP.NE.AND UP0, UPT, UR4, 0x4, UPT ;  /* 0x000000040400788c */ /* 0x000fc8000bf05270 */
[----:B------:R-:W-:Y:S02]  /*3da0*/  USEL UR6, URZ, 0x1, UP0 ;  /* 0x00000001ff067887 */ /* 0x000fe40008000000 */
[----:B------:R-:W-:-:S04]  /*3db0*/  USEL UR4, UR4, URZ, UP0 ;  /* 0x000000ff04047287 */ /* 0x000fc80008000000 */
[----:B-1----:R-:W-:Y:S01]  /*3dc0*/  ULEA UR5, UR4, UR41, 0x3 ;  /* 0x0000002904057291 */ /* 0x002fe2000f8e18ff */
[----:B------:R-:W-:-:S04]  /*3dd0*/  LOP3.LUT R2, R11, UR6, RZ, 0x3c, !PT ;  /* 0x000000060b027c12 */ /* 0x000fc8000f8e3cff */
[----:B--2---:R-:W-:-:S04]  /*3de0*/  SHF.L.U32 R3, R2, 0x1f, RZ ;  /* 0x0000001f02037819 */ /* 0x004fc800000006ff */
[----:B------:R-:W1:Y:S02]  /*3df0*/  SYNCS.PHASECHK.TRANS64.TRYWAIT P0, [UR5], R3 ;  /* 0x00000003ff0075a7 */ /* 0x000e640008001105 */
[----:B-1----:R-:W-:Y:S05]  /*3e00*/  @!P0 BRA `(.L_x_68) ;  /* 0x0000004400cc8947 */ /* 0x002fea0003800000 */
.L_x_144:
        /* <DEDUP_REMOVED lines=9> */
.L_x_146:
[----:B------:R-:W-:-:S04]  /*3ea0*/  UIADD3 UR4, UPT, UPT, UR4, 0x1, URZ ;  /* 0x0000000104047890 */ /* 0x000fc8000fffe0ff */
[----:B------:R-:W-:-:S04]  /*3eb0*/  UISETP.NE.AND UP0, UPT, UR4, 0x4, UPT ;  /* 0x000000040400788c */ /* 0x000fc8000bf05270 */
[----:B------:R-:W-:Y:S02]  /*3ec0*/  USEL UR5, URZ, 0x1, UP0 ;  /* 0x00000001ff057887 */ /* 0x000fe40008000000 */
[----:B------:R-:W-:-:S04]  /*3ed0*/  USEL UR4, UR4, URZ, UP0 ;  /* 0x000000ff04047287 */ /* 0x000fc80008000000 */
[----:B------:R-:W-:Y:S01]  /*3ee0*/  ULEA UR4, UR4, UR41, 0x3 ;  /* 0x0000002904047291 */ /* 0x000fe2000f8e18ff */
[----:B-1----:R-:W-:-:S04]  /*3ef0*/  LOP3.LUT R3, R2, UR5, RZ, 0x3c, !PT ;  /* 0x0000000502037c12 */ /* 0x002fc8000f8e3cff */
[----:B------:R-:W-:-:S04]  /*3f00*/  SHF.L.U32 R3, R3, 0x1f, RZ ;  /* 0x0000001f03037819 */ /* 0x000fc800000006ff */
[----:B------:R-:W1:Y:S02]  /*3f10*/  SYNCS.PHASECHK.TRANS64.TRYWAIT P0, [UR4], R3 ;  /* 0x00000003ff0075a7 */ /* 0x000e640008001104 */
[----:B-1----:R-:W-:Y:S05]  /*3f20*/  @!P0 BRA `(.L_x_70) ;  /* 0x0000004400b48947 */ /* 0x002fea0003800000 */
.L_x_148:
[----:B------:R-:W-:Y:S01]  /*3f30*/  NOP ;  /* 0x0000000000007918 */ /* 0x000fe20000000000 */
[----:B-1----:R-:W1:Y:S01]  /*3f40*/  LDS R0, [UR8+0x14] ;  /* 0x00001408ff007984 */ /* 0x002e620008000800 */
[----:B------:R-:W-:Y:S01]  /*3f50*/  ULOP3.LUT UR4, UR65, 0xffff, URZ, 0xc0, !UPT ;  /* 0x0000ffff41047892 */ /* 0x000fe2000f8ec0ff */
[----:B------:R-:W-:Y:S01]  /*3f60*/  UMOV UR5, 0xffff ;  /* 0x0000ffff00057882 */ /* 0x000fe20000000000 */
[----:B------:R-:W-:Y:S02]  /*3f70*/  UMOV UR6, 0x1 ;  /* 0x0000000100067882 */ /* 0x000fe40000000000 */
[----:B------:R-:W-:-:S04]  /*3f80*/  USHF.R.U32.HI UR4, URZ, 0x5, UR4 ;  /* 0x00000005ff047899 */ /* 0x000fc80008011604 */
[----:B------:R-:W-:Y:S02]  /*3f90*/  USHF.L.U32 UR5, UR5, UR4, URZ ;  /* 0x0000000405057299 */ /* 0x000fe400080006ff */
[----:B------:R-:W-:-:S04]  /*3fa0*/  USHF.L.U32 UR4, UR6, UR4, URZ ;  /* 0x0000000406047299 */ /* 0x000fc800080006ff */
[----:B-1----:R-:W-:-:S04]  /*3fb0*/  LOP3.LUT R0, R0, UR5, RZ, 0xc0, !PT ;  /* 0x0000000500007c12 */ /* 0x002fc8000f8ec0ff */
[----:B------:R-:W-:-:S13]  /*3fc0*/  ISETP.NE.AND P0, PT, R0, UR5, PT ;  /* 0x0000000500007c0c */ /* 0x000fda000bf05270 */
[----:B------:R-:W-:Y:S05]  /*3fd0*/  @P0 BRA `(.L_x_71) ;  /* 0x0000000000580947 */ /* 0x000fea0003800000 */
[----:B------:R-:W1:Y:S02]  /*3fe0*/  LDS R0, [UR8+0x18] ;  /* 0x00001808ff007984 */ /* 0x000e640008000800 */
[----:B-1----:R-:W-:-:S04]  /*3ff0*/  LOP3.LUT R0, R0, UR4, RZ, 0xc0, !PT ;  /* 0x0000000400007c12 */ /* 0x002fc8000f8ec0ff */
[----:B------:R-:W-:-:S13]  /*4000*/  ISETP.NE.AND P0, PT, R0, UR4, PT ;  /* 0x0000000400007c0c */ /* 0x000fda000bf05270 */
[----:B------:R-:W-:Y:S05]  /*4010*/  @P0 BRA `(.L_x_72) ;  /* 0x00000000003c0947 */ /* 0x000fea0003800000 */
[----:B------:R-:W1:Y:S01]  /*4020*/  S2R R2, SR_LANEID ;  /* 0x0000000000027919 */ /* 0x000e620000000000 */
[----:B------:R-:W-:Y:S01]  /*4030*/  ULOP3.LUT UR5, URZ, UR5, URZ, 0x33, !UPT ;  /* 0x00000005ff057292 */ /* 0x000fe2000f8e33ff */
[----:B------:R-:W-:Y:S01]  /*4040*/  LOP3.LUT R4, RZ, UR4, RZ, 0x33, !PT ;  /* 0x00000004ff047c12 */ /* 0x000fe2000f8e33ff */
[----:B------:R-:W-:Y:S02]  /*4050*/  VOTEU.ANY UR4, UPT, PT ;  /* 0x0000000000047886 */ /* 0x000fe400038e0100 */
[----:B------:R-:W-:Y:S01]  /*4060*/  UFLO.U32 UR4, UR4 ;  /* 0x00000004000472bd */ /* 0x000fe200080e0000 */
[----:B------:R-:W2:Y:S01]  /*4070*/  REDUX UR6, R4 ;  /* 0x00000000040673c4 */ /* 0x000ea20000000000 */
[----:B------:R-:W-:-:S06]  /*4080*/  IMAD.U32 R0, RZ, RZ, UR5 ;  /* 0x00000005ff007e24 */ /* 0x000fcc000f8e00ff */
[----:B------:R4:W-:Y:S01]  /*4090*/  UTCATOMSWS.AND URZ, UR5 ;  /* 0x0000000500ff79e3 */ /* 0x0009e20008000000 */
[----:B------:R-:W3:Y:S01]  /*40a0*/  REDUX UR7, R0 ;  /* 0x00000000000773c4 */ /* 0x000ee20000000000 */
[----:B-1----:R-:W-:Y:S01]  /*40b0*/  ISETP.EQ.U32.AND P0, PT, R2, UR4, PT ;  /* 0x0000000402007c0c */ /* 0x002fe2000bf02070 */
[----:B--2---:R-:W-:Y:S01]  /*40c0*/  IMAD.U32 R2, RZ, RZ, UR6 ;  /* 0x00000006ff027e24 */ /* 0x004fe2000f8e00ff */
[----:B---3--:R-:W-:-:S11]  /*40d0*/  MOV R3, UR7 ;  /* 0x0000000700037c02 */ /* 0x008fd60008000f00 */
[----:B------:R4:W-:Y:S04]  /*40e0*/  @P0 ATOMS.AND RZ, [UR8+0x14], R3 ;  /* 0x00001403ffff098c */ /* 0x0009e8000a800008 */
[----:B------:R4:W-:Y:S01]  /*40f0*/  @P0 ATOMS.AND RZ, [UR8+0x18], R2 ;  /* 0x00001802ffff098c */ /* 0x0009e2000a800008 */
[----:B------:R-:W-:Y:S05]  /*4100*/  BRA `(.L_x_73) ;  /* 0x0000000000147947 */ /* 0x000fea0003800000 */
.L_x_72:
[----:B------:R-:W-:Y:S02]  /*4110*/  MOV R2, 0x4130 ;  /* 0x0000413000027802 */ /* 0x000fe40000000f00 */
[----:B---3-5:R-:W-:Y:S05]  /*4120*/  CALL.REL.NOINC `($__internal_0_$__cuda_sm10x_tcgen05_guardrail_trap_col_being_dealloced_not_returned_by_alloc) ;  /* 0x0000004800287944 */ /* 0x028fea0003c00000 */
[----:B------:R-:W-:Y:S05]  /*4130*/  BRA `(.L_x_73) ;  /* 0x0000000000087947 */ /* 0x000fea0003800000 */
.L_x_71:
[----:B------:R-:W-:Y:S02]  /*4140*/  MOV R2, 0x4160 ;  /* 0x0000416000027802 */ /* 0x000fe40000000f00 */
[----:B---3-5:R-:W-:Y:S05]  /*4150*/  CALL.REL.NOINC `($__internal_2_$__cuda_sm10x_tcgen05_guardrail_trap_unallocated_columns_being_dealloced) ;  /* 0x0000004800347944 */ /* 0x028fea0003c00000 */
.L_x_73:
[----:B------:R-:W-:Y:S01]  /*4160*/  NOP ;  /* 0x0000000000007918 */ /* 0x000fe20000000000 */
[----:B----4-:R-:W-:Y:S05]  /*4170*/  EXIT ;  /* 0x000000000000794d */ /* 0x010fea0003800000 */
.L_x_55:
[----:B------:R-:W-:-:S09]  /*4180*/  UISETP.NE.OR UP0, UPT, UR22, 0x3, !UP3 ;  /* 0x000000031600788c */ /* 0x000fd2000df05670 */
[----:B------:R-:W-:Y:S05]  /*4190*/  BRA.U UP0, `(.L_x_74) ;  /* 0x0000000d00f07547 */ /* 0x000fea000b800000 */
[----:B------:R-:W1:Y:S01]  /*41a0*/  LDCU UR33, c[0x0][0x370] ;  /* 0x00006e00ff2177ac */ /* 0x000e620008000800 */
[----:B------:R-:W2:Y:S01]  /*41b0*/  LDC.64 R16, c[0x0][0x348] ;  /* 0x0000d200ff107b82 */ /* 0x000ea20000000a00 */
[----:B------:R-:W-:Y:S02]  /*41c0*/  HFMA2 R13, -RZ, RZ, 0, 0 ;  /* 0x00000000ff0d7431 */ /* 0x000fe400000001ff */
[----:B------:R-:W-:Y:S01]  /*41d0*/  IMAD.MOV.U32 R15, RZ, RZ, 0x1 ;  /* 0x00000001ff0f7424 */ /* 0x000fe200078e00ff */
[----:B------:R-:W1:Y:S01]  /*41e0*/  LDCU.128 UR28, c[0x0][0xb10] ;  /* 0x00016200ff1c77ac */ /* 0x000e620008000c00 */
[----:B------:R-:W-:Y:S01]  /*41f0*/  IMAD.MOV.U32 R14, RZ, RZ, RZ ;  /* 0x000000ffff0e7224 */ /* 0x000fe200078e00ff */
[----:B------:R-:W-:Y:S01]  /*4200*/  MOV R7, 0x2000 ;  /* 0x0000200000077802 */ /* 0x000fe20000000f00 */
[----:B------:R-:W3:Y:S01]  /*4210*/  LDCU UR32, c[0x0][0x374] ;  /* 0x00006e80ff2077ac */ /* 0x000ee20008000800 */
[----:B------:R-:W4:Y:S01]  /*4220*/  LDC.64 R2, c[0x0][0x888] ;  /* 0x00022200ff027b82 */ /* 0x000f220000000a00 */
[----:B------:R-:W3:Y:S01]  /*4230*/  LDCU UR15, c[0x0][0xb0c] ;  /* 0x00016180ff0f77ac */ /* 0x000ee20008000800 */
[----:B------:R-:W3:Y:S06]  /*4240*/  LDCU UR38, c[0x0][0xb20] ;  /* 0x00016400ff2677ac */ /* 0x000eec0008000800 */
[----:B------:R-:W2:Y:S01]  /*4250*/  LDC.64 R4, c[0x0][0x890] ;  /* 0x00022400ff047b82 */ /* 0x000ea20000000a00 */
[----:B------:R-:W3:Y:S01]  /*4260*/  LDCU UR4, c[0x0][0xb30] ;  /* 0x00016600ff0477ac */ /* 0x000ee20008000800 */
[----:B-1----:R-:W-:-:S02]  /*4270*/  UIMAD.WIDE.U32 UR6, UR33, UR28, URZ ;  /* 0x0000001c210672a5 */ /* 0x002fc4000f8e00ff */
[----:B---3--:R-:W-:Y:S01]  /*4280*/  UIMAD.WIDE.U32 UR8, UR32, UR31, URZ ;  /* 0x0000001f200872a5 */ /* 0x008fe2000f8e00ff */
[----:B------:R-:W-:Y:S01]  /*4290*/  UMOV UR24, 0x400 ;  /* 0x0000040000187882 */ /* 0x000fe20000000000 */
[----:B------:R-:W-:-:S03]  /*42a0*/  UPLOP3.LUT UP3, UPT, UPT, UPT, UPT, 0x40, 0x4 ;  /* 0x000000000004789c */ /* 0x000fc60003f6e870 */
[----:B------:R-:W-:Y:S01]  /*42b0*/  UMOV UR6, UR7 ;  /* 0x0000000700067c82 */ /* 0x000fe20008000000 */
[----:B------:R-:W-:Y:S01]  /*42c0*/  UISETP.GE.AND UP0, UPT, UR42, 0x1, UPT ;  /* 0x000000012a00788c */ /* 0x000fe2000bf06270 */
[----:B------:R-:W-:Y:S01]  /*42d0*/  UMOV UR34, UR9 ;  /* 0x0000000900227c82 */ /* 0x000fe20008000000 */
[----:B------:R-:W-:Y:S01]  /*42e0*/  UISETP.NE.AND UP4, UPT, UR42, 0x1, UPT ;  /* 0x000000012a00788c */ /* 0x000fe2000bf85270 */
[----:B------:R-:W1:Y:S01]  /*42f0*/  LDCU.64 UR16, c[0x0][0xb28] ;  /* 0x00016500ff1077ac */ /* 0x000e620008000a00 */
[----:B------:R-:W-:Y:S02]  /*4300*/  ULEA UR24, UR54, UR24, 0x18 ;  /* 0x0000001836187291 */ /* 0x000fe4000f8ec0ff */
[----:B------:R-:W-:Y:S02]  /*4310*/  UISETP.NE.AND UP6, UPT, UR15, 0x1, UPT ;  /* 0x000000010f00788c */ /* 0x000fe4000bfc5270 */
[----:B------:R-:W-:Y:S02]  /*4320*/  UISETP.NE.AND UP5, UPT, UR30, 0x1, UPT ;  /* 0x000000011e00788c */ /* 0x000fe4000bfa5270 */
[----:B------:R-:W-:-:S02]  /*4330*/  USHF.R.U32.HI UR35, URZ, UR29, UR6 ;  /* 0x0000001dff237299 */ /* 0x000fc40008011606 */
[----:B------:R-:W-:Y:S02]  /*4340*/  USHF.R.U32.HI UR34, URZ, UR38, UR34 ;  /* 0x00000026ff227299 */ /* 0x000fe40008011622 */
[----:B------:R-:W-:Y:S01]  /*4350*/  UISETP.NE.AND UP2, UPT, UR4, 0x1, UPT ;  /* 0x000000010400788c */ /* 0x000fe2000bf45270 */
[----:B------:R-:W-:-:S10]  /*4360*/  UMOV UR12, URZ ;  /* 0x000000ff000c7c82 */ /* 0x000fd40008000000 */
.L_x_83:
[C---:B------:R-:W-:Y:S02]  /*4370*/  LEA R12, R14.reuse, UR24, 0x3 ;  /* 0x000000180e0c7c11 */ /* 0x040fe4000f8e18ff */
[----:B------:R-:W-:Y:S02]  /*4380*/  SHF.L.U32 R9, R13, 0x1f, RZ ;  /* 0x0000001f0d097819 */ /* 0x000fe400000006ff */
[----:B------:R-:W-:Y:S02]  /*4390*/  LEA R10, R14, UR24, 0x4 ;  /* 0x000000180e0a7c11 */ /* 0x000fe4000f8e20ff */
[----:B---3--:R-:W3:Y:S02]  /*43a0*/  SYNCS.PHASECHK.TRANS64.TRYWAIT P0, [R12+URZ+0x80], R9 ;  /* 0x000080090c0075a7 */ /* 0x008ee400080011ff */
[----:B---3--:R-:W-:Y:S05]  /*43b0*/  @!P0 BRA `(.L_x_75) ;  /* 0x0000004000a88947 */ /* 0x008fea0003800000 */
.L_x_149:
[----:B---3--:R-:W3:Y:S01]  /*43c0*/  LDS.128 R8, [R10+0x110] ;  /* 0x000110000a087984 */ /* 0x008ee20000000c00 */
[----:B------:R-:W-:Y:S01]  /*43d0*/  UISETP.GE.AND UP0, UPT, UR42, 0x1, UPT ;  /* 0x000000012a00788c */ /* 0x000fe2000bf06270 */
[----:B------:R-:W-:Y:S01]  /*43e0*/  @!PT LDS RZ, [RZ] ;  /* 0x00000000fffff984 */ /* 0x000fe20000000800 */
[----:B------:R-:W-:Y:S01]  /*43f0*/  @!PT LDS RZ, [RZ] ;  /* 0x00000000fffff984 */ /* 0x000fe20000000800 */
[----:B------:R-:W-:Y:S01]  /*4400*/  @!PT LDS RZ, [RZ] ;  /* 0x00000000fffff984 */ /* 0x000fe20000000800 */
[----:B------:R-:W-:Y:S01]  /*4410*/  @!PT LDS RZ, [RZ] ;  /* 0x00000000fffff984 */ /* 0x000fe20000000800 */
[----:B------:R1:W-:Y:S06]  /*4420*/  MEMBAR.ALL.CTA ;  /* 0x0000000000007992 */ /* 0x0003ec0000008000 */
[----:B-1----:R-:W1:Y:S01]  /*4430*/  FENCE.VIEW.ASYNC.S ;  /* 0x00000000000073c6 */ /* 0x002e620000000000 */
[----:B---3--:R-:W-:Y:S11]  /*4440*/  LOP3.LUT P0, RZ, R10, 0x1, RZ, 0xc0, !PT ;  /* 0x000000010aff7812 */ /* 0x008ff6000780c0ff */
[----:B------:R-:W-:Y:S02]  /*4450*/  @!UPT UIADD3 URZ, UPT, UPT, URZ, URZ, URZ ;  /* 0x000000fffffff290 */ /* 0x000fe4000fffe0ff */
[----:B-1----:R-:W-:Y:S01]  /*4460*/  VOTEU.ANY UP1, P0 ;  /* 0x0000000000ff7886 */ /* 0x002fe20000020100 */
[----:B------:R-:W-:Y:S11]  /*4470*/  PLOP3.LUT P0, PT, PT, PT, UP1, 0x80, 0x8 ;  /* 0x000000000008781c */ /* 0x000ff60003f0f018 */
[----:B------:R-:W-:Y:S02]  /*4480*/  @!UPT UIADD3 URZ, UPT, UPT, URZ, URZ, URZ ;  /* 0x000000fffffff290 */ /* 0x000fe4000fffe0ff */
[----:B------:R-:W-:Y:S02]  /*4490*/  @P0 SHF.R.U32.HI R0, RZ, 0x10, R9 ;  /* 0x00000010ff000819 */ /* 0x000fe40000011609 */
[----:B------:R-:W-:Y:S02]  /*44a0*/  @P0 MOV R6, R8 ;  /* 0x0000000800060202 */ /* 0x000fe40000000f00 */
[----:B------:R-:W-:Y:S01]  /*44b0*/  @P0 R2UR UR4, R0 ;  /* 0x00000000000402ca */ /* 0x000fe200000e0000 */
[----:B------:R-:W-:Y:S01]  /*44c0*/  VIADD R0, R12, 0x90 ;  /* 0x000000900c007836 */ /* 0x000fe20000000000 */
[----:B------:R-:W-:Y:S02]  /*44d0*/  @P0 LOP3.LUT R8, R9, 0xffff, RZ, 0xc0, !PT ;  /* 0x0000ffff09080812 */ /* 0x000fe400078ec0ff */
[----:B------:R-:W-:Y:S02]  /*44e0*/  @P0 R2UR UR6, R6 ;  /* 0x00000000060602ca */ /* 0x000fe400000e0000 */
[----:B------:R-:W-:Y:S02]  /*44f0*/  PRMT R0, RZ, 0x654, R0 ;  /* 0x00000654ff007816 */ /* 0x000fe40000000000 */
[----:B------:R-:W-:Y:S02]  /*4500*/  @P0 R2UR UR5, R8 ;  /* 0x00000000080502ca */ /* 0x000fe400000e0000 */
[----:B------:R1:W-:Y:S03]  /*4510*/  SYNCS.ARRIVE.TRANS64.RED.A1T0 RZ, [R0+URZ], RZ ;  /* 0x000000ff00ff79a7 */ /* 0x0003e600081004ff */
[----:B------:R-:W-:Y:S04]  /*4520*/  @UP1 UMOV UR27, UR4 ;  /* 0x00000004001b1c82 */ /* 0x000fe80008000000 */
[----:B------:R-:W-:Y:S04]  /*4530*/  @UP1 UMOV UR14, UR6 ;  /* 0x00000006000e1c82 */ /* 0x000fe80008000000 */
[----:B------:R-:W-:Y:S01]  /*4540*/  @UP1 UMOV UR13, UR5 ;  /* 0x00000005000d1c82 */ /* 0x000fe20008000000 */
[----:B------:R-:W-:Y:S05]  /*4550*/  BRA.U !UP0, `(.L_x_76) ;  /* 0x0000000108a47547 */ /* 0x000fea000b800000 */
[----:B------:R-:W-:Y:S02]  /*4560*/  UIMAD.WIDE.U32 UR8, UR13, UR31, URZ ;  /* 0x0000001f0d0872a5 */ /* 0x000fe4000f8e00ff */
[----:B------:R-:W-:Y:S02]  /*4570*/  UIMAD.WIDE.U32 UR10, UR14, UR28, URZ ;  /* 0x0000001c0e0a72a5 */ /* 0x000fe4000f8e00ff */
[----:B------:R-:W-:Y:S02]  /*4580*/  USEL UR4, UR32, UR34, !UP5 ;  /* 0x0000002220047287 */ /* 0x000fe4000e800000 */
[----:B------:R-:W-:Y:S02]  /*4590*/  USEL UR7, UR33, UR35, !UP6 ;  /* 0x0000002321077287 */ /* 0x000fe4000f000000 */
[----:B------:R-:W-:Y:S02]  /*45a0*/  UIMAD.WIDE.U32 UR18, UR4, UR16, URZ ;  /* 0x00000010041272a5 */ /* 0x000fe4000f8e00ff */
[----:B------:R-:W-:Y:S01]  /*45b0*/  UIMAD.WIDE.U32 UR20, UR7, UR16, URZ ;  /* 0x00000010071472a5 */ /* 0x000fe2000f8e00ff */
[----:B------:R-:W-:Y:S02]  /*45c0*/  UMOV UR5, UR9 ;  /* 0x0000000900057c82 */ /* 0x000fe40008000000 */
[----:B------:R-:W-:Y:S03]  /*45d0*/  USHF.R.U32.HI UR6, URZ, UR38, UR5 ;  /* 0x00000026ff067299 */ /* 0x000fe60008011605 */
[----:B------:R-:W-:Y:S01]  /*45e0*/  UMOV UR5, UR11 ;  /* 0x0000000b00057c82 */ /* 0x000fe20008000000 */
[----:B------:R-:W-:Y:S02]  /*45f0*/  USEL UR6, UR13, UR6, !UP5 ;  /* 0x000000060d067287 */ /* 0x000fe4000e800000 */
[----:B------:R-:W-:Y:S02]  /*4600*/  USHF.R.U32.HI UR8, URZ, UR29, UR5 ;  /* 0x0000001dff087299 */ /* 0x000fe40008011605 */
[----:B------:R-:W-:Y:S01]  /*4610*/  UIMAD.WIDE.U32 UR10, UR6, UR16, URZ ;  /* 0x00000010060a72a5 */ /* 0x000fe2000f8e00ff */
[----:B------:R-:W-:Y:S02]  /*4620*/  UMOV UR5, UR19 ;  /* 0x0000001300057c82 */ /* 0x000fe40008000000 */
[----:B------:R-:W-:Y:S03]  /*4630*/  @UP4 USHF.R.U32.HI UR4, URZ, UR17, UR5 ;  /* 0x00000011ff044299 */ /* 0x000fe60008011605 */
[----:B------:R-:W-:Y:S01]  /*4640*/  UMOV UR5, UR21 ;  /* 0x0000001500057c82 */ /* 0x000fe20008000000 */
[----:B------:R-:W-:Y:S02]  /*4650*/  UIMAD UR4, UR42, UR4, URZ ;  /* 0x000000042a0472a4 */ /* 0x000fe4000f8e02ff */
[----:B------:R-:W-:Y:S02]  /*4660*/  @UP4 USHF.R.U32.HI UR7, URZ, UR17, UR5 ;  /* 0x00000011ff074299 */ /* 0x000fe40008011605 */
[----:B------:R-:W-:Y:S02]  /*4670*/  USEL UR5, UR14, UR8, !UP6 ;  /* 0x000000080e057287 */ /* 0x000fe4000f000000 */
[----:B------:R-:W-:Y:S02]  /*4680*/  UIMAD UR8, UR42, UR7, URZ ;  /* 0x000000072a0872a4 */ /* 0x000fe4000f8e02ff */
[----:B------:R-:W-:Y:S03]  /*4690*/  UISETP.GE.AND UP0, UPT, UR6, UR4, UPT ;  /* 0x000000040600728c */ /* 0x000fe6000bf06270 */
[----:B------:R-:W-:Y:S01]  /*46a0*/  UMOV UR4, UR11 ;  /* 0x0000000b00047c82 */ /* 0x000fe20008000000 */
[----:B------:R-:W-:Y:S02]  /*46b0*/  UISETP.GE.OR UP0, UPT, UR5, UR8, UP0 ;  /* 0x000000080500728c */ /* 0x000fe40008706670 */
[----:B------:R-:W-:Y:S02]  /*46c0*/  USHF.R.U32.HI UR4, URZ, UR17, UR4 ;  /* 0x00000011ff047299 */ /* 0x000fe40008011604 */
[----:B------:R-:W-:Y:S02]  /*46d0*/  UIMAD.WIDE.U32 UR8, UR5, UR16, URZ ;  /* 0x00000010050872a5 */ /* 0x000fe4000f8e00ff */
[----:B------:R-:W-:Y:S04]  /*46e0*/  USEL UR10, UR6, UR4, !UP4 ;  /* 0x00000004060a7287 */ /* 0x000fe8000e000000 */
[----:B------:R-:W-:Y:S01]  /*46f0*/  UIADD3 UR11, UPT, UPT, -UR10, URZ, URZ ;  /* 0x000000ff0a0b7290 */ /* 0x000fe2000fffe1ff */
[----:B------:R-:W-:Y:S02]  /*4700*/  @!UP0 UMOV UR4, UR9 ;  /* 0x0000000900048c82 */ /* 0x000fe40008000000 */
[----:B------:R-:W-:Y:S02]  /*4710*/  @!UP0 USHF.R.U32.HI UR4, URZ, UR17, UR4 ;  /* 0x00000011ff048299 */ /* 0x000fe40008011604 */
[----:B------:R-:W-:Y:S02]  /*4720*/  UIMAD UR8, UR42, UR11, UR6 ;  /* 0x0000000b2a0872a4 */ /* 0x000fe4000f8e0206 */
[----:B------:R-:W-:Y:S04]  /*4730*/  @!UP0 USEL UR4, UR5, UR4, !UP4 ;  /* 0x0000000405048287 */ /* 0x000fe8000e000000 */
[----:B------:R-:W-:Y:S02]  /*4740*/  @!UP0 UIMAD UR8, UR7, UR8, UR4 ;  /* 0x00000008070882a4 */ /* 0x000fe4000f8e0204 */
[----:B------:R-:W-:Y:S02]  /*4750*/  @!UP0 UIADD3 UR9, UPT, UPT, UR10, -UR4, URZ ;  /* 0x800000040a098290 */ /* 0x000fe4000fffe0ff */
[----:B------:R-:W-:Y:S02]  /*4760*/  UIADD3 UR4, UPT, UPT, -UR5, URZ, URZ ;  /* 0x000000ff05047290 */ /* 0x000fe4000fffe1ff */
[----:B------:R-:W-:Y:S02]  /*4770*/  UIADD3 UR7, UPT, UPT, -UR6, URZ, URZ ;  /* 0x000000ff06077290 */ /* 0x000fe4000fffe1ff */
[----:B------:R-:W-:Y:S02]  /*4780*/  @!UP0 UIMAD UR6, UR9, UR42, UR5 ;  /* 0x0000002a090682a4 */ /* 0x000fe4000f8e0205 */
[----:B------:R-:W-:Y:S02]  /*4790*/  UIMAD UR14, UR15, UR4, UR14 ;  /* 0x000000040f0e72a4 */ /* 0x000fe4000f8e020e */
[----:B------:R-:W-:Y:S01]  /*47a0*/  UIMAD UR13, UR30, UR7, UR13 ;  /* 0x000000071e0d72a4 */ /* 0x000fe2000f8e020d */
[----:B------:R-:W-:Y:S02]  /*47b0*/  @!UP0 UMOV UR5, UR8 ;  /* 0x0000000800058c82 */ /* 0x000fe40008000000 */
[----:B------:R-:W-:Y:S02]  /*47c0*/  UIMAD UR14, UR5, UR15, UR14 ;  /* 0x0000000f050e72a4 */ /* 0x000fe4000f8e020e */
[----:B------:R-:W-:Y:S11]  /*47d0*/  UIMAD UR13, UR6, UR30, UR13 ;  /* 0x0000001e060d72a4 */ /* 0x000ff6000f8e020d */
[----:B------:R-:W-:Y:S01]  /*47e0*/  @!UPT UIADD3 URZ, UPT, UPT, URZ, URZ, URZ ;  /* 0x000000fffffff290 */ /* 0x000fe2000fffe0ff */
.L_x_76:
[----:B------:R-:W3:Y:S01]  /*47f0*/  @!UP2 LDCU.128 UR20, c[0x0][0xb10] ;  /* 0x00016200ff14a7ac */ /* 0x000ee20008000c00 */
[C---:B--2---:R-:W-:Y:S02]  /*4800*/  ISETP.NE.U32.AND P1, PT, R4.reuse, RZ, PT ;  /* 0x000000ff0400720c */ /* 0x044fe40003f25070 */
[----:B------:R-:W-:Y:S02]  /*4810*/  ISETP.NE.U32.AND P0, PT, R4, RZ, PT ;  /* 0x000000ff0400720c */ /* 0x000fe40003f05070 */
[C---:B------:R-:W-:Y:S02]  /*4820*/  ISETP.NE.AND.EX P1, PT, R5.reuse, RZ, PT, P1 ;  /* 0x000000ff0500720c */ /* 0x040fe40003f25310 */
[----:B------:R-:W-:Y:S01]  /*4830*/  ISETP.NE.AND.EX P0, PT, R5, RZ, PT, P0 ;  /* 0x000000ff0500720c */ /* 0x000fe20003f05300 */
[----:B------:R-:W2:Y:S01]  /*4840*/  @!UP2 LDCU UR5, c[0x0][0xb0c] ;  /* 0x00016180ff05a7ac */ /* 0x000ea20008000800 */
[----:B------:R-:W-:Y:S02]  /*4850*/  USHF.L.U32 UR11, UR25, 0x7, URZ ;  /* 0x00000007190b7899 */ /* 0x000fe400080006ff */
[----:B------:R-:W-:Y:S02]  /*4860*/  USHF.L.U32 UR10, UR26, 0x6, URZ ;  /* 0x000000061a0a7899 */ /* 0x000fe400080006ff */
[----:B---3--:R-:W-:Y:S07]  /*4870*/  UIMAD.WIDE.U32 UR6, UR14, UR20, URZ ;  /* 0x000000140e0672a5 */ /* 0x008fee000f8e00ff */
[----:B------:R-:W-:Y:S01]  /*4880*/  @!UP2 UMOV UR4, UR7 ;  /* 0x000000070004ac82 */ /* 0x000fe20008000000 */
[----:B--2---:R-:W-:Y:S02]  /*4890*/  @!UP2 UISETP.NE.AND UP0, UPT, UR5, 0x1, UPT ;  /* 0x000000010500a88c */ /* 0x004fe4000bf05270 */
[----:B------:R-:W-:Y:S02]  /*48a0*/  @!UP2 USHF.R.U32.HI UR4, URZ, UR21, UR4 ;  /* 0x00000015ff04a299 */ /* 0x000fe40008011604 */
[----:B------:R-:W-:Y:S02]  /*48b0*/  UIMAD.WIDE.U32 UR6, UR13, UR23, URZ ;  /* 0x000000170d0672a5 */ /* 0x000fe4000f8e00ff */
[----:B------:R-:W-:Y:S02]  /*48c0*/  @!UP2 USEL UR8, UR14, UR4, !UP0 ;  /* 0x000000040e08a287 */ /* 0x000fe4000c000000 */
[----:B------:R-:W-:Y:S03]  /*48d0*/  @!UP2 UISETP.NE.AND UP0, UPT, UR22, 0x1, UPT ;  /* 0x000000011600a88c */ /* 0x000fe6000bf05270 */
[----:B------:R-:W-:Y:S02]  /*48e0*/  @!UP2 UMOV UR6, UR7 ;  /* 0x000000070006ac82 */ /* 0x000fe40008000000 */
[----:B------:R-:W2:Y:S02]  /*48f0*/  @!UP2 LDCU UR4, c[0x0][0xb20] ;  /* 0x00016400ff04a7ac */ /* 0x000ea40008000800 */
[----:B--2---:R-:W-:Y:S04]  /*4900*/  @!UP2 USHF.R.U32.HI UR6, URZ, UR4, UR6 ;  /* 0x00000004ff06a299 */ /* 0x004fe80008011606 */
[----:B------:R-:W-:Y:S04]  /*4910*/  @!UP2 USEL UR6, UR13, UR6, !UP0 ;  /* 0x000000060d06a287 */ /* 0x000fe8000c000000 */
[----:B------:R-:W-:Y:S02]  /*4920*/  @!UP2 UIADD3 UR4, UPT, UPT, -UR8, UR6, URZ ;  /* 0x000000060804a290 */ /* 0x000fe4000fffe1ff */
[----:B------:R-:W-:Y:S02]  /*4930*/  @!UP2 UIADD3 UR6, UPT, UPT, UR8, -UR6, URZ ;  /* 0x800000060806a290 */ /* 0x000fe4000fffe0ff */
[----:B------:R-:W-:Y:S02]  /*4940*/  @!UP2 UIMAD UR14, UR4, UR5, UR14 ;  /* 0x00000005040ea2a4 */ /* 0x000fe4000f8e020e */
[----:B------:R-:W-:Y:S01]  /*4950*/  @!UP2 UIMAD UR13, UR6, UR22, UR13 ;  /* 0x00000016060da2a4 */ /* 0x000fe2000f8e020d */
[----:B------:R-:W-:Y:S11]  /*4960*/  BRA.U UP3, `(.L_x_77) ;  /* 0x0000000103107547 */ /* 0x000ff6000b800000 */
[----:B-1----:R-:W-:Y:S04]  /*4970*/  MOV R0, UR37 ;  /* 0x0000002500007c02 */ /* 0x002fe80008000f00 */
[----:B------:R-:W-:Y:S04]  /*4980*/  SHF.L.U32 R9, R0, 0x1f, RZ ;  /* 0x0000001f00097819 */ /* 0x000fe800000006ff */
[----:B------:R-:W1:Y:S02]  /*4990*/  SYNCS.PHASECHK.TRANS64.TRYWAIT P2, [UR24+0x78], R9 ;  /* 0x00007809ff0075a7 */ /* 0x000e640008041118 */
[----:B-1----:R-:W-:Y:S05]  /*49a0*/  @!P2 BRA `(.L_x_78) ;  /* 0x0000003c0040a947 */ /* 0x002fea0003800000 */
.L_x_77:
[----:B------:R-:W-:Y:S05]  /*49b0*/  @!P1 BRA `(.L_x_79) ;  /* 0x0000000000309947 */ /* 0x000fea0003800000 */
[----:B----4-:R-:W-:Y:S01]  /*49c0*/  ISETP.NE.U32.AND P1, PT, R2, RZ, PT ;  /* 0x000000ff0200720c */ /* 0x010fe20003f25070 */
[----:B------:R-:W2:Y:S01]  /*49d0*/  LDCU.64 UR4, c[0x0][0x358] ;  /* 0x00006b00ff0477ac */ /* 0x000ea20008000a00 */
[----:B------:R-:W-:Y:S02]  /*49e0*/  IMAD.MOV.U32 R84, RZ, RZ, 0x1 ;  /* 0x00000001ff547424 */ /* 0x000fe400078e00ff */
[----:B------:R-:W-:Y:S11]  /*49f0*/  ISETP.NE.AND.EX P1, PT, R3, RZ, PT, P1 ;  /* 0x000000ff0300720c */ /* 0x000ff60003f25310 */
[----:B------:R-:W-:Y:S02]  /*4a00*/  @!UPT UIADD3 URZ, UPT, UPT, URZ, URZ, URZ ;  /* 0x000000fffffff290 */ /* 0x000fe4000fffe0ff */
[----:B-1----:R-:W1:Y:S01]  /*4a10*/  @P1 LDC.64 R8, c[0x0][0x888] ;  /* 0x00022200ff081b82 */ /* 0x002e620000000a00 */
[----:B------:R-:W-:Y:S04]  /*4a20*/  @P1 IMAD R0, R4, UR36, RZ ;  /* 0x0000002404001c24 */ /* 0x000fe8000f8e02ff */
[----:B-1----:R-:W-:Y:S04]  /*4a30*/  @P1 IMAD.WIDE R8, R0, 0x4, R8 ;  /* 0x0000000400081825 */ /* 0x002fe800078e0208 */
[----:B------:R-:W-:Y:S01]  /*4a40*/  HFMA2 R0, -RZ, RZ, 0, 5.9604644775390625e-08 ;  /* 0x00000001ff007431 */ /* 0x000fe200000001ff */
[----:B--2--5:R2:W5:Y:S04]  /*4a50*/  @P1 LDG.E R41, desc[UR4][R8.64] ;  /* 0x0000000408291981 */ /* 0x024568000c1e1900 */
[----:B------:R-:W-:Y:S01]  /*4a60*/  @!P1 PRMT R84, R0, 0x7610, R84 ;  /* 0x0000761000549816 */ /* 0x000fe20000000054 */
[----:B--2---:R-:W3:Y:S06]  /*4a70*/  @!P1 LDC R41, c[0x0][0x880] ;  /* 0x00022000ff299b82 */ /* 0x004eec0000000800 */
.L_x_79:
[----:B---3-5:R-:W-:Y:S01]  /*4a80*/  @!P0 FSETP.EQ.AND P1, PT, R41, RZ, PT ;  /* 0x000000ff2900820b */ /* 0x028fe20003f22000 */
[----:B------:R-:W-:Y:S01]  /*4a90*/  @!UPT UIADD3 URZ, UPT, UPT, URZ, URZ, URZ ;  /* 0x000000fffffff290 */ /* 0x000fe2000fffe0ff */
[----:B------:R-:W-:Y:S11]  /*4aa0*/  @!P0 BRA `(.L_x_80) ;  /* 0x0000000000188947 */ /* 0x000ff60003800000 */
[----:B------:R-:W-:Y:S02]  /*4ab0*/  LOP3.LUT P0, RZ, R84, 0xff, RZ, 0xc0, !PT ;  /* 0x000000ff54ff7812 */ /* 0x000fe4000780c0ff */
[----:B----4-:R-:W-:Y:S04]  /*4ac0*/  ISETP.NE.U32.AND P1, PT, R2, RZ, PT ;  /* 0x000000ff0200720c */ /* 0x010fe80003f25070 */
[----:B------:R-:W-:Y:S04]  /*4ad0*/  ISETP.NE.AND.EX P1, PT, R3, RZ, PT, P1 ;  /* 0x000000ff0300720c */ /* 0x000fe80003f25310 */
[----:B------:R-:W-:Y:S03]  /*4ae0*/  PLOP3.LUT P1, PT, P1, PT, PT, 0x8, 0x80 ;  /* 0x000000000080781c */ /* 0x000fe60000f2e170 */
[----:B------:R-:W-:Y:S11]  /*4af0*/  @P0 FSETP.EQ.AND P1, PT, R41, RZ, PT ;  /* 0x000000ff2900020b */ /* 0x000ff60003f22000 */
[----:B------:R-:W-:Y:S02]  /*4b00*/  @!UPT UIADD3 URZ, UPT, UPT, URZ, URZ, URZ ;  /* 0x000000fffffff290 */ /* 0x000fe4000fffe0ff */
.L_x_80:
[----:B------:R-:W-:Y:S01]  /*4b10*/  ULEA UR4, UR12, UR24, 0x3 ;  /* 0x000000180c047291 */ /* 0x000fe2000f8e18ff */
[----:B-1----:R-:W-:Y:S02]  /*4b20*/  SHF.L.U32 R9, R15, 0x1f, RZ ;  /* 0x0000001f0f097819 */ /* 0x002fe400000006ff */
[----:B------:R-:W-:Y:S04]  /*4b30*/  ELECT P0, URZ, PT ;  /* 0x0000000000ff782f */ /* 0x000fe80003800000 */
[----:B------:R-:W-:Y:S02]  /*4b40*/  PLOP3.LUT P1, PT, P1, P0, PT, 0xf2, 0x2f ;  /* 0x00000000002f781c */ /* 0x000fe40000f21e72 */
[----:B------:R-:W1:Y:S11]  /*4b50*/  SYNCS.PHASECHK.TRANS64.TRYWAIT P2, [UR4+0x58], R9 ;  /* 0x00005809ff0075a7 */ /* 0x000e760008041104 */
[----:B------:R-:W-:Y:S05]  /*4b60*/  @!P1 IADD3 R8, P0, PT, R16, 0x580, RZ ;  /* 0x0000058010089810 */ /* 0x000fea0007f1e0ff */
[----:B------:R-:W-:Y:S01]  /*4b70*/  @!P1 IMAD.X R6, RZ, RZ, R17, P0 ;  /* 0x000000ffff069224 */ /* 0x000fe200000e0611 */
[----:B-1----:R-:W-:Y:S07]  /*4b80*/  @!P2 BRA `(.L_x_81) ;  /* 0x0000003800e0a947 */ /* 0x002fee0003800000 */
.L_x_152:
[----:B------:R-:W-:Y:S01]  /*4b90*/  @!P1 R2UR UR7, R6 ;  /* 0x00000000060792ca */ /* 0x000fe200000e0000 */
[----:B------:R-:W-:Y:S01]  /*4ba0*/  UIADD3 UR5, UPT, UPT, UR12, 0x1, URZ ;  /* 0x000000010c057890 */ /* 0x000fe2000fffe0ff */
[----:B------:R-:W-:Y:S01]  /*4bb0*/  @!P1 R2UR UR6, R8 ;  /* 0x00000000080692ca */ /* 0x000fe200000e0000 */
[----:B------:R-:W-:Y:S01]  /*4bc0*/  UIADD3 UR9, UPT, UPT, UR4, 0x40, URZ ;  /* 0x0000004004097890 */ /* 0x000fe2000fffe0ff */
[----:B------:R-:W-:Y:S01]  /*4bd0*/  @!P1 IMAD.MOV.U32 R6, RZ, RZ, 0x2000 ;  /* 0x00002000ff069424 */ /* 0x000fe200078e00ff */
[----:B------:R-:W-:Y:S01]  /*4be0*/  UISETP.NE.AND UP0, UPT, UR5, 0x3, UPT ;  /* 0x000000030500788c */ /* 0x000fe2000bf05270 */
[----:B------:R-:W-:Y:S01]  /*4bf0*/  VIADD R14, R14, 0x1 ;  /* 0x000000010e0e7836 */ /* 0x000fe20000000000 */
[----:B------:R-:W-:Y:S01]  /*4c00*/  UMOV UR22, 0x0 ;  /* 0x0000000000167882 */ /* 0x000fe20000000000 */
[----:B------:R-:W-:Y:S01]  /*4c10*/  UMOV UR23, 0x10000000 ;  /* 0x1000000000177882 */ /* 0x000fe20000000000 */
[----:B------:R-:W-:Y:S04]  /*4c20*/  UPRMT UR20, UR54, 0x654, UR9 ;  /* 0x0000065436147896 */ /* 0x000fe80008000009 */
[----:B-1----:R-:W-:Y:S01]  /*4c30*/  IMAD.U32 R9, RZ, RZ, UR7 ;  /* 0x00000007ff097e24 */ /* 0x002fe2000f8e00ff */
[----:B------:R-:W-:Y:S01]  /*4c40*/  USEL UR7, URZ, 0x1, UP0 ;  /* 0x00000001ff077887 */ /* 0x000fe20008000000 */
[----:B------:R-:W-:Y:S01]  /*4c50*/  IMAD.U32 R8, RZ, RZ, UR6 ;  /* 0x00000006ff087e24 */ /* 0x000fe2000f8e00ff */
[----:B------:R-:W-:Y:S02]  /*4c60*/  USEL UR6, UR5, URZ, UP0 ;  /* 0x000000ff05067287 */ /* 0x000fe40008000000 */
[----:B------:R-:W-:Y:S01]  /*4c70*/  VOTEU.ALL UP0, P1 ;  /* 0x0000000000ff7886 */ /* 0x000fe20000800000 */
[----:B------:R-:W-:Y:S02]  /*4c80*/  @!P1 R2UR UR19, R9 ;  /* 0x00000000091392ca */ /* 0x000fe400000e0000 */
[----:B------:R-:W-:Y:S02]  /*4c90*/  @!P1 R2UR UR18, R8 ;  /* 0x00000000081292ca */ /* 0x000fe400000e0000 */
[----:B------:R-:W-:Y:S01]  /*4ca0*/  @!UP0 ULEA UR5, UR12, UR24, 0xd ;  /* 0x000000180c058291 */ /* 0x000fe2000f8e68ff */
[----:B------:R-:W-:Y:S02]  /*4cb0*/  LOP3.LUT R15, R15, UR7, RZ, 0x3c, !PT ;  /* 0x000000070f0f7c12 */ /* 0x000fe4000f8e3cff */
[----:B------:R-:W-:Y:S01]  /*4cc0*/  UMOV UR12, UR36 ;  /* 0x00000024000c7c82 */ /* 0x000fe20008000000 */
[----:B------:R-:W-:Y:S01]  /*4cd0*/  @!UP0 UIADD3 UR8, UPT, UPT, UR5, 0x200, URZ ;  /* 0x0000020005088890 */ /* 0x000fe2000fffe0ff */
[----:B------:R-:W-:Y:S01]  /*4ce0*/  SHF.L.U32 R0, R15, 0x1f, RZ ;  /* 0x0000001f0f007819 */ /* 0x000fe200000006ff */
[----:B------:R-:W-:Y:S01]  /*4cf0*/  VOTEU.ALL UP0, P1 ;  /* 0x0000000000ff7886 */ /* 0x000fe20000800000 */
[----:B------:R-:W-:Y:S06]  /*4d00*/  ULEA UR5, UR6, UR24, 0x3 ;  /* 0x0000001806057291 */ /* 0x000fec000f8e18ff */
[----:B------:R1:W-:Y:S01]  /*4d10*/  @!UP0 UTMALDG.3D [UR8], [UR18], desc[UR22] ;  /* 0x00001608120085b4 */ /* 0x0003e20008011000 */
[----:B------:R1:W-:Y:S01]  /*4d20*/  @!P1 SYNCS.ARRIVE.TRANS64.RED.A0TR RZ, [UR4+0x40], R6 ;  /* 0x00004006ffff99a7 */ /* 0x0003e20008300404 */
[----:B------:R-:W-:Y:S01]  /*4d30*/  SYNCS.ARRIVE.TRANS64.RED.A1T0 RZ, [UR20], RZ ;  /* 0x000000ffffff79a7 */ /* 0x000fe20008100414 */
[----:B------:R-:W2:Y:S02]  /*4d40*/  SYNCS.PHASECHK.TRANS64.TRYWAIT P0, [UR5+0x58], R0 ;  /* 0x00005800ff0075a7 */ /* 0x000ea40008001105 */
[----:B-12---:R-:W-:Y:S05]  /*4d50*/  @!P0 BRA `(.L_x_82) ;  /* 0x0000003800848947 */ /* 0x006fea0003800000 */
.L_x_154:
[----:B------:R-:W-:Y:S01]  /*4d60*/  UIADD3 UR9, UPT, UPT, UR5, 0x40, URZ ;  /* 0x0000004005097890 */ /* 0x000fe2000fffe0ff */
[----:B------:R-:W-:Y:S01]  /*4d70*/  @!P1 IADD3 R6, P0, PT, R16, 0x580, RZ ;  /* 0x0000058010069810 */ /* 0x000fe20007f1e0ff */
[----:B------:R-:W-:Y:S01]  /*4d80*/  UPLOP3.LUT UP3, UPT, UPT, UPT, UPT, 0x80, 0x8 ;  /* 0x000000000008789c */ /* 0x000fe20003f6f070 */
[----:B------:R-:W-:Y:S01]  /*4d90*/  R2UR UR23, R86 ;  /* 0x00000000561772ca */ /* 0x000fe200000e0000 */
[----:B------:R-:W-:Y:S01]  /*4da0*/  UMOV UR20, 0x0 ;  /* 0x0000000000147882 */ /* 0x000fe20000000000 */
[----:B------:R-:W-:Y:S01]  /*4db0*/  @!P1 R2UR UR7, R6 ;  /* 0x00000000060792ca */ /* 0x000fe200000e0000 */
[----:B-1----:R-:W-:Y:S01]  /*4dc0*/  @!P1 IMAD.X R0, RZ, RZ, R17, P0 ;  /* 0x000000ffff009224 */ /* 0x002fe200000e0611 */
[----:B------:R-:W-:Y:S01]  /*4dd0*/  UMOV UR21, 0x10000000 ;  /* 0x1000000000157882 */ /* 0x000fe20000000000 */
[----:B------:R-:W-:Y:S01]  /*4de0*/  UMOV UR12, UR36 ;  /* 0x00000024000c7c82 */ /* 0x000fe20008000000 */
[----:B------:R-:W-:Y:S01]  /*4df0*/  VOTEU.ALL UP0, P1 ;  /* 0x0000000000ff7886 */ /* 0x000fe20000800000 */
[----:B------:R-:W-:Y:S01]  /*4e00*/  R2UR UR22, R87 ;  /* 0x00000000571672ca */ /* 0x000fe200000e0000 */
[----:B------:R-:W-:Y:S01]  /*4e10*/  UMOV UR36, UR27 ;  /* 0x0000001b00247c82 */ /* 0x000fe20008000000 */
[----:B------:R-:W-:Y:S02]  /*4e20*/  @!P1 R2UR UR4, R0 ;  /* 0x00000000000492ca */ /* 0x000fe400000e0000 */
[----:B------:R-:W-:Y:S01]  /*4e30*/  @!UP0 UIADD3 UR10, UPT, UPT, UR10, 0x20, URZ ;  /* 0x000000200a0a8890 */ /* 0x000fe2000fffe0ff */
[C---:B------:R-:W-:Y:S01]  /*4e40*/  ISETP.NE.AND P0, PT, R14.reuse, 0x2, PT ;  /* 0x000000020e00780c */ /* 0x040fe20003f05270 */
[----:B------:R-:W-:Y:S02]  /*4e50*/  UIADD3 UR26, UPT, UPT, UR13, UR23, URZ ;  /* 0x000000170d1a7290 */ /* 0x000fe4000fffe0ff */
[----:B------:R-:W-:Y:S01]  /*4e60*/  IMAD.U32 R8, RZ, RZ, UR7 ;  /* 0x00000007ff087e24 */ /* 0x000fe2000f8e00ff */
[----:B------:R-:W-:Y:S02]  /*4e70*/  SEL R0, RZ, 0x1, P0 ;  /* 0x00000001ff007807 */ /* 0x000fe40000000000 */
[----:B------:R-:W-:Y:S02]  /*4e80*/  SEL R14, R14, RZ, P0 ;  /* 0x000000ff0e0e7207 */ /* 0x000fe40000000000 */
[----:B------:R-:W-:Y:S01]  /*4e90*/  @!P1 R2UR UR18, R8 ;  /* 0x00000000081292ca */ /* 0x000fe200000e0000 */
[----:B------:R-:W-:Y:S01]  /*4ea0*/  UIADD3 UR25, UPT, UPT, UR14, UR22, URZ ;  /* 0x000000160e197290 */ /* 0x000fe2000fffe0ff */
[----:B------:R-:W-:Y:S01]  /*4eb0*/  IMAD.U32 R9, RZ, RZ, UR4 ;  /* 0x00000004ff097e24 */ /* 0x000fe2000f8e00ff */
[----:B------:R-:W-:Y:S01]  /*4ec0*/  @!UP0 ULEA UR4, UR6, UR24, 0xd ;  /* 0x0000001806048291 */ /* 0x000fe2000f8e68ff */
[----:B------:R-:W-:Y:S03]  /*4ed0*/  LOP3.LUT R13, R13, R0, RZ, 0x3c, !PT ;  /* 0x000000000d0d7212 */ /* 0x000fe600078e3cff */
[----:B------:R-:W-:Y:S01]  /*4ee0*/  @!P1 R2UR UR19, R9 ;  /* 0x00000000091392ca */ /* 0x000fe200000e0000 */
[----:B------:R-:W-:Y:S01]  /*4ef0*/  @!UP0 UIADD3 UR8, UPT, UPT, UR4, 0x200, URZ ;  /* 0x0000020004088890 */ /* 0x000fe2000fffe0ff */
[----:B------:R-:W-:Y:S01]  /*4f00*/  VOTEU.ALL UP0, P1 ;  /* 0x0000000000ff7886 */ /* 0x000fe20000800000 */
[----:B------:R-:W-:Y:S10]  /*4f10*/  UPRMT UR4, UR54, 0x654, UR9 ;  /* 0x0000065436047896 */ /* 0x000ff40008000009 */
[----:B------:R1:W-:Y:S01]  /*4f20*/  @!UP0 UTMALDG.3D [UR8], [UR18], desc[UR20] ;  /* 0x00001408120085b4 */ /* 0x0003e20008011000 */
[----:B------:R3:W-:Y:S01]  /*4f30*/  @!P1 SYNCS.ARRIVE.TRANS64.RED.A0TR RZ, [UR5+0x40], R7 ;  /* 0x00004007ffff99a7 */ /* 0x0007e20008300405 */
[----:B------:R-:W-:Y:S01]  /*4f40*/  SYNCS.ARRIVE.TRANS64.RED.A1T0 RZ, [UR4], RZ ;  /* 0x000000ffffff79a7 */ /* 0x000fe20008100404 */
[----:B------:R-:W-:Y:S04]  /*4f50*/  UIADD3 UR4, UPT, UPT, UR6, 0x1, URZ ;  /* 0x0000000106047890 */ /* 0x000fe8000fffe0ff */
[----:B------:R-:W-:Y:S04]  /*4f60*/  UISETP.NE.AND UP0, UPT, UR4, 0x3, UPT ;  /* 0x000000030400788c */ /* 0x000fe8000bf05270 */
[----:B------:R-:W-:Y:S06]  /*4f70*/  USEL UR5, URZ, 0x1, UP0 ;  /* 0x00000001ff057887 */ /* 0x000fec0008000000 */
[----:B------:R-:W-:Y:S01]  /*4f80*/  LOP3.LUT R15, R15, UR5, RZ, 0x3c, !PT ;  /* 0x000000050f0f7c12 */ /* 0x000fe2000f8e3cff */
[----:B-1----:R-:W-:Y:S01]  /*4f90*/  USEL UR12, UR4, URZ, UP0 ;  /* 0x000000ff040c7287 */ /* 0x002fe20008000000 */
[----:B------:R-:W-:Y:S11]  /*4fa0*/  BRA.U UP1, `(.L_x_83) ;  /* 0xfffffff101f07547 */ /* 0x000ff6000b83ffff */
[----:B------:R-:W-:Y:S01]  /*4fb0*/  UIADD3 UR24, UPT, UPT, UR24, 0x58, URZ ;  /* 0x0000005818187890 */ /* 0x000fe2000fffe0ff */
[----:B----4-:R-:W-:-:S03]  /*4fc0*/  SHF.L.U32 R3, R15, 0x1f, RZ ;  /* 0x0000001f0f037819 */ /* 0x010fc600000006ff */
[----:B------:R-:W-:-:S09]  /*4fd0*/  ULEA UR4, UR12, UR24, 0x3 ;  /* 0x000000180c047291 */ /* 0x000fd2000f8e18ff */
[----:B------:R-:W1:Y:S02]  /*4fe0*/  SYNCS.PHASECHK.TRANS64.TRYWAIT P0, [UR4], R3 ;  /* 0x00000003ff0075a7 */ /* 0x000e640008001104 */
[----:B-1----:R-:W-:Y:S05]  /*4ff0*/  @!P0 BRA `(.L_x_84) ;  /* 0x0000003400f48947 */ /* 0x002fea0003800000 */
.L_x_156:
        /* <DEDUP_REMOVED lines=9> */
.L_x_158:
        /* <DEDUP_REMOVED lines=8> */
.L_x_86:
[----:B-1----:R1:W2:Y:S02]  /*5110*/  SYNCS.PHASECHK.TRANS64.TRYWAIT P0, [R0+URZ], R3 ;  /* 0x00000003000075a7 */ /* 0x0022a400080011ff */
[----:B--2---:R-:W-:Y:S05]  /*5120*/  @!P0 NANOSLEEP.SYNCS 0x989680 ;  /* 0x009896800000895d */ /* 0x004fea0003900000 */
[----:B------:R-:W2:Y:S02]  /*5130*/  @!P0 SYNCS.PHASECHK.TRANS64 P0, [R0+URZ], R3 ;  /* 0x00000003000085a7 */ /* 0x000ea400080010ff */
[----:B--2---:R-:W-:Y:S05]  /*5140*/  @P0 EXIT ;  /* 0x000000000000094d */ /* 0x004fea0003800000 */
[----:B------:R-:W-:Y:S05]  /*5150*/  BRA `(.L_x_86) ;  /* 0xfffffffc00ec7947 */ /* 0x000fea000383ffff */
.L_x_74:
[----:B------:R-:W-:-:S06]  /*5160*/  UISETP.GE.AND UP0, UPT, UR22, 0x4, UPT ;  /* 0x000000041600788c */ /* 0x000fcc000bf06270 */
[----:B------:R-:W-:-:S13]  /*5170*/  PLOP3.LUT P0, PT, PT, PT, UP0, 0x80, 0x8 ;  /* 0x000000000008781c */ /* 0x000fda0003f0f008 */
[----:B------:R-:W-:Y:S05]  /*5180*/  @!P0 EXIT ;  /* 0x000000000000894d */ /* 0x000fea0003800000 */
[----:B------:R-:W-:Y:S01]  /*5190*/  BAR.SYNC.DEFER_BLOCKING 0x6, 0xa0 ;  /* 0x0182800000007b1d */ /* 0x000fe20000010000 */
[C---:B------:R-:W-:Y:S01]  /*51a0*/  IMAD.SHL.U32 R3, R91.reuse, 0x20, RZ ;  /* 0x000000205b037824 */ /* 0x040fe200078e00ff */
[C---:B------:R-:W-:Y:S01]  /*51b0*/  LOP3.LUT R92, R91.reuse, 0x2, RZ, 0xc0, !PT ;  /* 0x000000025b5c7812 */ /* 0x040fe200078ec0ff */
[C---:B------:R-:W-:Y:S01]  /*51c0*/  IMAD.SHL.U32 R96, R91.reuse, 0x4, RZ ;  /* 0x000000045b607824 */ /* 0x040fe200078e00ff */
[C---:B------:R-:W-:Y:S01]  /*51d0*/  LOP3.LUT R97, R91.reuse, 0x60, RZ, 0xc0, !PT ;  /* 0x000000605b617812 */ /* 0x040fe200078ec0ff */
[----:B------:R-:W-:Y:S01]  /*51e0*/  IMAD.U32 R37, R91, 0x10000, RZ ;  /* 0x000100005b257824 */ /* 0x000fe200078e00ff */
[----:B------:R-:W-:Y:S01]  /*51f0*/  UMOV UR47, 0x400 ;  /* 0x00000400002f7882 */ /* 0x000fe20000000000 */
[----:B------:R-:W1:Y:S01]  /*5200*/  LDCU.64 UR4, c[0x0][0x890] ;  /* 0x00011200ff0477ac */ /* 0x000e620008000a00 */
[----:B------:R-:W2:Y:S01]  /*5210*/  LDC.64 R78, c[0x0][0x8b0] ;  /* 0x00022c00ff4e7b82 */ /* 0x000ea20000000a00 */
[----:B------:R-:W-:Y:S01]  /*5220*/  LOP3.LUT R5, R3, 0xc0, RZ, 0xc0, !PT ;  /* 0x000000c003057812 */ /* 0x000fe200078ec0ff */
[----:B------:R-:W-:Y:S01]  /*5230*/  HFMA2 R36, -RZ, RZ, 0, 0 ;  /* 0x00000000ff247431 */ /* 0x000fe200000001ff */
[----:B------:R-:W-:Y:S01]  /*5240*/  ULEA UR47, UR54, UR47, 0x18 ;  /* 0x0000002f362f7291 */ /* 0x000fe2000f8ec0ff */
[----:B------:R-:W-:Y:S01]  /*5250*/  LOP3.LUT R91, R91, 0x4, RZ, 0xc0, !PT ;  /* 0x000000045b5b7812 */ /* 0x000fe200078ec0ff */
[----:B------:R-:W-:Y:S01]  /*5260*/  IMAD.MOV.U32 R94, RZ, RZ, RZ ;  /* 0x000000ffff5e7224 */ /* 0x000fe200078e00ff */
[----:B------:R-:W-:Y:S01]  /*5270*/  LOP3.LUT R96, R5, 0x18, R96, 0xf8, !PT ;  /* 0x0000001805607812 */ /* 0x000fe200078ef860 */
[----:B------:R-:W-:Y:S01]  /*5280*/  IMAD.MOV.U32 R90, RZ, RZ, RZ ;  /* 0x000000ffff5a7224 */ /* 0x000fe200078e00ff */
[----:B------:R-:W3:Y:S01]  /*5290*/  LDC.64 R76, c[0x0][0x8a8] ;  /* 0x00022a00ff4c7b82 */ /* 0x000ee20000000a00 */
[----:B------:R-:W-:Y:S01]  /*52a0*/  IADD3 R95, PT, PT, -R91, 0x2, RZ ;  /* 0x000000025b5f7810 */ /* 0x000fe20007ffe1ff */
[----:B------:R-:W-:Y:S01]  /*52b0*/  IMAD.MOV R92, RZ, RZ, -R92 ;  /* 0x000000ffff5c7224 */ /* 0x000fe200078e0a5c */
[----:B------:R-:W-:Y:S01]  /*52c0*/  LOP3.LUT R37, R37, 0x600000, RZ, 0xc0, !PT ;  /* 0x0060000025257812 */ /* 0x000fe200078ec0ff */
[----:B------:R-:W4:Y:S01]  /*52d0*/  LDCU UR63, c[0x0][0x370] ;  /* 0x00006e00ff3f77ac */ /* 0x000f220008000800 */
[----:B------:R-:W-:Y:S01]  /*52e0*/  LOP3.LUT R96, R96, 0xf20, R3, 0xf8, !PT ;  /* 0x00000f2060607812 */ /* 0x000fe200078ef803 */
[----:B------:R-:W-:Y:S01]  /*52f0*/  IMAD.SHL.U32 R95, R95, 0x10, RZ ;  /* 0x000000105f5f7824 */ /* 0x000fe200078e00ff */
[----:B------:R-:W-:Y:S01]  /*5300*/  MOV R93, RZ ;  /* 0x000000ff005d7202 */ /* 0x000fe20000000f00 */
[----:B------:R-:W4:Y:S01]  /*5310*/  LDS R0, [UR47+0x130] ;  /* 0x0001302fff007984 */ /* 0x000f220008000800 */
[----:B-1----:R-:W-:Y:S01]  /*5320*/  IMAD.U32 R99, RZ, RZ, UR4 ;  /* 0x00000004ff637e24 */ /* 0x002fe2000f8e00ff */
[----:B------:R-:W-:Y:S01]  /*5330*/  UIADD3 UR4, UPT, UPT, UR47, 0x200, URZ ;  /* 0x000002002f047890 */ /* 0x000fe2000fffe0ff */
[----:B------:R-:W-:Y:S01]  /*5340*/  IMAD.U32 R98, RZ, RZ, UR5 ;  /* 0x00000005ff627e24 */ /* 0x000fe2000f8e00ff */
[----:B------:R-:W-:Y:S01]  /*5350*/  IADD3 R91, PT, PT, -R91, RZ, RZ ;  /* 0x000000ff5b5b7210 */ /* 0x000fe20007ffe1ff */
[----:B------:R-:W-:Y:S01]  /*5360*/  UMOV UR55, 0x1 ;  /* 0x0000000100377882 */ /* 0x000fe20000000000 */
[----:B------:R-:W-:Y:S01]  /*5370*/  UMOV UR46, URZ ;  /* 0x000000ff002e7c82 */ /* 0x000fe20008000000 */
[----:B------:R-:W1:Y:S01]  /*5380*/  LDCU UR43, c[0x0][0xb0c] ;  /* 0x00016180ff2b77ac */ /* 0x000e620008000800 */
[----:B------:R-:W-:Y:S01]  /*5390*/  IMAD.U32 R101, RZ, RZ, UR4 ;  /* 0x00000004ff657e24 */ /* 0x000fe2000f8e00ff */
[----:B------:R-:W-:Y:S01]  /*53a0*/  LEA R96, R96, UR4, 0x1 ;  /* 0x0000000460607c11 */ /* 0x000fe2000f8e08ff */
[----:B------:R-:W1:Y:S01]  /*53b0*/  LDCU UR39, c[0x0][0xb30] ;  /* 0x00016600ff2777ac */ /* 0x000e620008000800 */
[----:B------:R-:W1:Y:S01]  /*53c0*/  LDCU.64 UR60, c[0x0][0x888] ;  /* 0x00011100ff3c77ac */ /* 0x000e620008000a00 */
[----:B------:R-:W1:Y:S01]  /*53d0*/  LDCU.64 UR40, c[0x0][0xb28] ;  /* 0x00016500ff2877ac */ /* 0x000e620008000a00 */
[----:B------:R-:W1:Y:S01]  /*53e0*/  LDCU.128 UR56, c[0x0][0xb10] ;  /* 0x00016200ff3877ac */ /* 0x000e620008000c00 */
[----:B------:R-:W1:Y:S01]  /*53f0*/  LDCU UR62, c[0x0][0x374] ;  /* 0x00006e80ff3e77ac */ /* 0x000e620008000800 */
[----:B------:R-:W-:Y:S01]  /*5400*/  UMOV UR53, URZ ;  /* 0x000000ff00357c82 */ /* 0x000fe20008000000 */
[----:B------:R-:W-:Y:S01]  /*5410*/  UMOV UR52, URZ ;  /* 0x000000ff00347c82 */ /* 0x000fe20008000000 */
[----:B-1234-:R-:W-:-:S07]  /*5420*/  IADD3 R37, PT, PT, R0, R37, RZ ;  /* 0x0000002500257210 */ /* 0x01efce0007ffe0ff */
.L_x_117:
[C---:B------:R-:W-:Y:S02]  /*5430*/  LEA R0, R90.reuse, UR47, 0x3 ;  /* 0x0000002f5a007c11 */ /* 0x040fe4000f8e18ff */
[----:B------:R-:W-:Y:S02]  /*5440*/  SHF.L.U32 R3, R93, 0x1f, RZ ;  /* 0x0000001f5d037819 */ /* 0x000fe400000006ff */
[----:B------:R-:W-:Y:S02]  /*5450*/  LEA R5, R90, UR47, 0x4 ;  /* 0x0000002f5a057c11 */ /* 0x000fe4000f8e20ff */
[----:B-1----:R-:W1:Y:S02]  /*5460*/  SYNCS.PHASECHK.TRANS64.TRYWAIT P0, [R0+URZ+0x80], R3 ;  /* 0x00008003000075a7 */ /* 0x002e6400080011ff */
[----:B-1----:R-:W-:Y:S05]  /*5470*/  @!P0 BRA `(.L_x_87) ;  /* 0x0000003400048947 */ /* 0x002fea0003800000 */
.L_x_159:
[----:B------:R-:W-:Y:S01]  /*5480*/  R2UR UR7, R100 ;  /* 0x00000000640772ca */ /* 0x000fe200000e0000 */
[----:B------:R-:W2:Y:S01]  /*5490*/  LDS.128 R4, [R5+0x110] ;  /* 0x0001100005047984 */ /* 0x000ea20000000c00 */
[----:B-1----:R-:W-:Y:S01]  /*54a0*/  VIADD R0, R0, 0x90 ;  /* 0x0000009000007836 */ /* 0x002fe20000000000 */
[----:B------:R-:W-:Y:S04]  /*54b0*/  UISETP.GE.AND UP0, UPT, UR42, 0x1, UPT ;  /* 0x000000012a00788c */ /* 0x000fe8000bf06270 */
[----:B------:R-:W-:Y:S01]  /*54c0*/  PRMT R0, RZ, 0x654, R0 ;  /* 0x00000654ff007816 */ /* 0x000fe20000000000 */
[----:B------:R-:W-:Y:S01]  /*54d0*/  @!PT LDS RZ, [RZ] ;  /* 0x00000000fffff984 */ /* 0x000fe20000000800 */
[----:B------:R-:W-:Y:S01]  /*54e0*/  @!PT LDS RZ, [RZ] ;  /* 0x00000000fffff984 */ /* 0x000fe20000000800 */
[----:B------:R-:W-:Y:S01]  /*54f0*/  @!PT LDS RZ, [RZ] ;  /* 0x00000000fffff984 */ /* 0x000fe20000000800 */
[----:B------:R-:W-:Y:S01]  /*5500*/  @!PT LDS RZ, [RZ] ;  /* 0x00000000fffff984 */ /* 0x000fe20000000800 */
[----:B------:R1:W-:Y:S06]  /*5510*/  MEMBAR.ALL.CTA ;  /* 0x0000000000007992 */ /* 0x0003ec0000008000 */
[----:B-1----:R-:W1:Y:S02]  /*5520*/  FENCE.VIEW.ASYNC.S ;  /* 0x00000000000073c6 */ /* 0x002e640000000000 */
[----:B-1----:R1:W-:Y:S01]  /*5530*/  SYNCS.ARRIVE.TRANS64.RED.A1T0 RZ, [R0+URZ], RZ ;  /* 0x000000ff00ff79a7 */ /* 0x0023e200081004ff */
[----:B--2---:R-:W-:Y:S11]  /*5540*/  LOP3.LUT P0, RZ, R6, 0x1, RZ, 0xc0, !PT ;  /* 0x0000000106ff7812 */ /* 0x004ff6000780c0ff */
[----:B------:R-:W-:Y:S02]  /*5550*/  @!UPT UIADD3 URZ, UPT, UPT, URZ, URZ, URZ ;  /* 0x000000fffffff290 */ /* 0x000fe4000fffe0ff */
[----:B------:R-:W-:Y:S01]  /*5560*/  VOTEU.ANY UP1, P0 ;  /* 0x0000000000ff7886 */ /* 0x000fe20000020100 */
[----:B------:R-:W-:Y:S01]  /*5570*/  PLOP3.LUT P0, PT, PT, PT, UP1, 0x80, 0x8 ;  /* 0x000000000008781c */ /* 0x000fe20003f0f018 */
[----:B------:R-:W-:Y:S06]  /*5580*/  UP2UR UR4, UPR, URZ, 0x2 ;  /* 0x00000002ff047883 */ /* 0x000fec0008000000 */
[----:B------:R-:W-:Y:S06]  /*5590*/  IMAD.U32 R102, RZ, RZ, UR4 ;  /* 0x00000004ff667e24 */ /* 0x000fec000f8e00ff */
[----:B------:R-:W-:Y:S02]  /*55a0*/  @P0 SHF.R.U32.HI R2, RZ, 0x10, R5 ;  /* 0x00000010ff020819 */ /* 0x000fe40000011605 */
[----:B------:R-:W-:Y:S02]  /*55b0*/  @P0 MOV R3, R4 ;  /* 0x0000000400030202 */ /* 0x000fe40000000f00 */
[----:B------:R-:W-:Y:S02]  /*55c0*/  @P0 R2UR UR4, R2 ;  /* 0x00000000020402ca */ /* 0x000fe400000e0000 */
[----:B------:R-:W-:Y:S02]  /*55d0*/  @P0 LOP3.LUT R4, R5, 0xffff, RZ, 0xc0, !PT ;  /* 0x0000ffff05040812 */ /* 0x000fe400078ec0ff */
[----:B------:R-:W-:Y:S02]  /*55e0*/  @P0 R2UR UR6, R3 ;  /* 0x00000000030602ca */ /* 0x000fe400000e0000 */
[----:B------:R-:W-:Y:S07]  /*55f0*/  @P0 R2UR UR5, R4 ;  /* 0x00000000040502ca */ /* 0x000fee00000e0000 */
[----:B------:R-:W-:Y:S02]  /*5600*/  @UP1 UMOV UR7, UR4 ;  /* 0x0000000400071c82 */ /* 0x000fe40008000000 */
[----:B------:R-:W-:Y:S02]  /*5610*/  IMAD.U32 R100, RZ, RZ, UR7 ;  /* 0x00000007ff647e24 */ /* 0x000fe4000f8e00ff */
[----:B------:R-:W-:Y:S02]  /*5620*/  @UP1 UMOV UR38, UR6 ;  /* 0x0000000600261c82 */ /* 0x000fe40008000000 */
[----:B------:R-:W-:Y:S01]  /*5630*/  @UP1 UMOV UR37, UR5 ;  /* 0x0000000500251c82 */ /* 0x000fe20008000000 */
[----:B-1----:R-:W-:Y:S05]  /*5640*/  BRA.U !UP0, `(.L_x_88) ;  /* 0x0000000108cc7547 */ /* 0x002fea000b800000 */
[----:B------:R-:W1:Y:S01]  /*5650*/  LDCU UR12, c[0x0][0xb20] ;  /* 0x00016400ff0c77ac */ /* 0x000e620008000800 */
[----:B------:R-:W-:Y:S02]  /*5660*/  UIMAD.WIDE.U32 UR4, UR62, UR59, URZ ;  /* 0x0000003b3e0472a5 */ /* 0x000fe4000f8e00ff */
[----:B------:R-:W-:Y:S02]  /*5670*/  UIMAD.WIDE.U32 UR6, UR63, UR56, URZ ;  /* 0x000000383f0672a5 */ /* 0x000fe4000f8e00ff */
[----:B------:R-:W-:Y:S02]  /*5680*/  UISETP.NE.AND UP0, UPT, UR58, 0x1, UPT ;  /* 0x000000013a00788c */ /* 0x000fe4000bf05270 */
[----:B------:R-:W-:Y:S02]  /*5690*/  UIMAD.WIDE.U32 UR8, UR37, UR59, URZ ;  /* 0x0000003b250872a5 */ /* 0x000fe4000f8e00ff */
[----:B------:R-:W-:Y:S02]  /*56a0*/  UIMAD.WIDE.U32 UR10, UR38, UR56, URZ ;  /* 0x00000038260a72a5 */ /* 0x000fe4000f8e00ff */
[----:B------:R-:W-:Y:S02]  /*56b0*/  UISETP.NE.AND UP1, UPT, UR43, 0x1, UPT ;  /* 0x000000012b00788c */ /* 0x000fe4000bf25270 */
[----:B------:R-:W-:Y:S01]  /*56c0*/  UISETP.NE.AND UP2, UPT, UR42, 0x1, UPT ;  /* 0x000000012a00788c */ /* 0x000fe2000bf45270 */
[----:B------:R-:W-:Y:S02]  /*56d0*/  UMOV UR4, UR5 ;  /* 0x0000000500047c82 */ /* 0x000fe40008000000 */
[----:B-1----:R-:W-:Y:S03]  /*56e0*/  USHF.R.U32.HI UR5, URZ, UR12, UR4 ;  /* 0x0000000cff057299 */ /* 0x002fe60008011604 */
[----:B------:R-:W-:Y:S02]  /*56f0*/  UMOV UR4, UR7 ;  /* 0x0000000700047c82 */ /* 0x000fe40008000000 */
[----:B------:R-:W-:Y:S02]  /*5700*/  USHF.R.U32.HI UR7, URZ, UR57, UR4 ;  /* 0x00000039ff077299 */ /* 0x000fe40008011604 */
[----:B------:R-:W-:Y:S02]  /*5710*/  USEL UR4, UR62, UR5, !UP0 ;  /* 0x000000053e047287 */ /* 0x000fe4000c000000 */
[----:B------:R-:W-:Y:S01]  /*5720*/  USEL UR7, UR63, UR7, !UP1 ;  /* 0x000000073f077287 */ /* 0x000fe2000c800000 */
[----:B------:R-:W-:Y:S01]  /*5730*/  UMOV UR5, UR9 ;  /* 0x0000000900057c82 */ /* 0x000fe20008000000 */
[----:B------:R-:W-:Y:S02]  /*5740*/  UIMAD.WIDE.U32 UR8, UR4, UR40, URZ ;  /* 0x00000028040872a5 */ /* 0x000fe4000f8e00ff */
[----:B------:R-:W-:Y:S03]  /*5750*/  USHF.R.U32.HI UR6, URZ, UR12, UR5 ;  /* 0x0000000cff067299 */ /* 0x000fe60008011605 */
[----:B------:R-:W-:Y:S01]  /*5760*/  UMOV UR5, UR11 ;  /* 0x0000000b00057c82 */ /* 0x000fe20008000000 */
[----:B------:R-:W-:Y:S02]  /*5770*/  UIMAD.WIDE.U32 UR10, UR7, UR40, URZ ;  /* 0x00000028070a72a5 */ /* 0x000fe4000f8e00ff */
[----:B------:R-:W-:Y:S02]  /*5780*/  USHF.R.U32.HI UR12, URZ, UR57, UR5 ;  /* 0x00000039ff0c7299 */ /* 0x000fe40008011605 */
[----:B------:R-:W-:Y:S01]  /*5790*/  USEL UR6, UR37, UR6, !UP0 ;  /* 0x0000000625067287 */ /* 0x000fe2000c000000 */
[----:B------:R-:W-:Y:S02]  /*57a0*/  UMOV UR5, UR9 ;  /* 0x0000000900057c82 */ /* 0x000fe40008000000 */
[----:B------:R-:W-:Y:S01]  /*57b0*/  UMOV UR10, UR11 ;  /* 0x0000000b000a7c82 */ /* 0x000fe20008000000 */
[----:B------:R-:W-:Y:S02]  /*57c0*/  @UP2 USHF.R.U32.HI UR4, URZ, UR41, UR5 ;  /* 0x00000029ff042299 */ /* 0x000fe40008011605 */
[----:B------:R-:W-:Y:S02]  /*57d0*/  @UP2 USHF.R.U32.HI UR7, URZ, UR41, UR10 ;  /* 0x00000029ff072299 */ /* 0x000fe4000801160a */
[----:B------:R-:W-:Y:S02]  /*57e0*/  UIMAD UR4, UR42, UR4, URZ ;  /* 0x000000042a0472a4 */ /* 0x000fe4000f8e02ff */
[----:B------:R-:W-:Y:S02]  /*57f0*/  UIMAD.WIDE.U32 UR10, UR6, UR40, URZ ;  /* 0x00000028060a72a5 */ /* 0x000fe4000f8e00ff */
[----:B------:R-:W-:Y:S02]  /*5800*/  USEL UR5, UR38, UR12, !UP1 ;  /* 0x0000000c26057287 */ /* 0x000fe4000c800000 */
[----:B------:R-:W-:Y:S02]  /*5810*/  UIMAD UR8, UR42, UR7, URZ ;  /* 0x000000072a0872a4 */ /* 0x000fe4000f8e02ff */
[----:B------:R-:W-:Y:S03]  /*5820*/  UISETP.GE.AND UP0, UPT, UR6, UR4, UPT ;  /* 0x000000040600728c */ /* 0x000fe6000bf06270 */
[----:B------:R-:W-:Y:S01]  /*5830*/  UMOV UR4, UR11 ;  /* 0x0000000b00047c82 */ /* 0x000fe20008000000 */
[----:B------:R-:W-:Y:S02]  /*5840*/  UISETP.GE.OR UP0, UPT, UR5, UR8, UP0 ;  /* 0x000000080500728c */ /* 0x000fe40008706670 */
[----:B------:R-:W-:Y:S02]  /*5850*/  USHF.R.U32.HI UR4, URZ, UR41, UR4 ;  /* 0x00000029ff047299 */ /* 0x000fe40008011604 */
[----:B------:R-:W-:Y:S02]  /*5860*/  UIMAD.WIDE.U32 UR8, UR5, UR40, URZ ;  /* 0x00000028050872a5 */ /* 0x000fe4000f8e00ff */
[----:B------:R-:W-:Y:S02]  /*5870*/  USEL UR11, UR6, UR4, !UP2 ;  /* 0x00000004060b7287 */ /* 0x000fe4000d000000 */
[----:B------:R-:W-:Y:S02]  /*5880*/  UIADD3 UR8, UPT, UPT, -UR5, URZ, URZ ;  /* 0x000000ff05087290 */ /* 0x000fe4000fffe1ff */
[----:B------:R-:W-:Y:S01]  /*5890*/  UIADD3 UR10, UPT, UPT, -UR11, URZ, URZ ;  /* 0x000000ff0b0a7290 */ /* 0x000fe2000fffe1ff */
[----:B------:R-:W-:Y:S01]  /*58a0*/  @!UP0 UMOV UR4, UR9 ;  /* 0x0000000900048c82 */ /* 0x000fe20008000000 */
[----:B------:R-:W-:Y:S02]  /*58b0*/  UIADD3 UR9, UPT, UPT, -UR6, URZ, URZ ;  /* 0x000000ff06097290 */ /* 0x000fe4000fffe1ff */
[----:B------:R-:W-:Y:S02]  /*58c0*/  @!UP0 USHF.R.U32.HI UR4, URZ, UR41, UR4 ;  /* 0x00000029ff048299 */ /* 0x000fe40008011604 */
[----:B------:R-:W-:Y:S02]  /*58d0*/  UIMAD UR10, UR42, UR10, UR6 ;  /* 0x0000000a2a0a72a4 */ /* 0x000fe4000f8e0206 */
[----:B------:R-:W-:Y:S04]  /*58e0*/  @!UP0 USEL UR4, UR5, UR4, !UP2 ;  /* 0x0000000405048287 */ /* 0x000fe8000d000000 */
[----:B------:R-:W-:Y:S02]  /*58f0*/  @!UP0 UIMAD UR10, UR7, UR10, UR4 ;  /* 0x0000000a070a82a4 */ /* 0x000fe4000f8e0204 */
[----:B------:R-:W-:Y:S02]  /*5900*/  @!UP0 UIADD3 UR11, UPT, UPT, UR11, -UR4, URZ ;  /* 0x800000040b0b8290 */ /* 0x000fe4000fffe0ff */
[----:B------:R-:W-:Y:S02]  /*5910*/  UIMAD UR7, UR43, UR8, UR38 ;  /* 0x000000082b0772a4 */ /* 0x000fe4000f8e0226 */
[----:B------:R-:W-:Y:S02]  /*5920*/  @!UP0 UIMAD UR6, UR11, UR42, UR5 ;  /* 0x0000002a0b0682a4 */ /* 0x000fe4000f8e0205 */
[----:B------:R-:W-:Y:S01]  /*5930*/  UIMAD UR4, UR58, UR9, UR37 ;  /* 0x000000093a0472a4 */ /* 0x000fe2000f8e0225 */
[----:B------:R-:W-:Y:S02]  /*5940*/  @!UP0 UMOV UR5, UR10 ;  /* 0x0000000a00058c82 */ /* 0x000fe40008000000 */
[----:B------:R-:W-:Y:S02]  /*5950*/  UIMAD UR38, UR5, UR43, UR7 ;  /* 0x0000002b052672a4 */ /* 0x000fe4000f8e0207 */
[----:B------:R-:W-:Y:S11]  /*5960*/  UIMAD UR37, UR6, UR58, UR4 ;  /* 0x0000003a062572a4 */ /* 0x000ff6000f8e0204 */
[----:B------:R-:W-:Y:S01]  /*5970*/  @!UPT UIADD3 URZ, UPT, UPT, URZ, URZ, URZ ;  /* 0x000000fffffff290 */ /* 0x000fe2000fffe0ff */
.L_x_88:
[----:B------:R-:W-:Y:S01]  /*5980*/  UISETP.NE.AND UP0, UPT, UR39, 0x1, UPT ;  /* 0x000000012700788c */ /* 0x000fe2000bf05270 */
[----:B------:R-:W-:Y:S01]  /*5990*/  R2UR UR11, R101 ;  /* 0x00000000650b72ca */ /* 0x000fe200000e0000 */
[----:B------:R-:W-:Y:S01]  /*59a0*/  USHF.L.U32 UR50, UR25, 0x7, URZ ;  /* 0x0000000719327899 */ /* 0x000fe200080006ff */
[----:B------:R-:W-:Y:S01]  /*59b0*/  IADD3 R90, PT, PT, R90, 0x1, RZ ;  /* 0x000000015a5a7810 */ /* 0x000fe20007ffe0ff */
[----:B------:R-:W-:Y:S07]  /*59c0*/  USHF.L.U32 UR49, UR26, 0x6, URZ ;  /* 0x000000061a317899 */ /* 0x000fee00080006ff */
[----:B------:R-:W1:Y:S01]  /*59d0*/  @!UP0 LDCU.128 UR12, c[0x0][0xb10] ;  /* 0x00016200ff0c87ac */ /* 0x000e620008000c00 */
[----:B------:R-:W2:Y:S01]  /*59e0*/  @!UP0 LDCU UR5, c[0x0][0xb0c] ;  /* 0x00016180ff0587ac */ /* 0x000ea20008000800 */
[----:B------:R-:W3:Y:S01]  /*59f0*/  @!UP0 LDCU UR10, c[0x0][0xb20] ;  /* 0x00016400ff0a87ac */ /* 0x000ee20008000800 */
[----:B-1----:R-:W-:Y:S02]  /*5a00*/  UIMAD.WIDE.U32 UR8, UR38, UR12, URZ ;  /* 0x0000000c260872a5 */ /* 0x002fe4000f8e00ff */
[----:B------:R-:W-:Y:S02]  /*5a10*/  UIMAD.WIDE.U32 UR6, UR37, UR15, URZ ;  /* 0x0000000f250672a5 */ /* 0x000fe4000f8e00ff */
[----:B------:R-:W-:Y:S03]  /*5a20*/  @!UP0 UISETP.NE.AND UP1, UPT, UR14, 0x1, UPT ;  /* 0x000000010e00888c */ /* 0x000fe6000bf25270 */
[----:B------:R-:W-:Y:S01]  /*5a30*/  @!UP0 UMOV UR4, UR9 ;  /* 0x0000000900048c82 */ /* 0x000fe20008000000 */
[----:B--2---:R-:W-:Y:S02]  /*5a40*/  @!UP0 UISETP.NE.AND UP2, UPT, UR5, 0x1, UPT ;  /* 0x000000010500888c */ /* 0x004fe4000bf45270 */
[----:B------:R-:W-:Y:S01]  /*5a50*/  @!UP0 USHF.R.U32.HI UR4, URZ, UR13, UR4 ;  /* 0x0000000dff048299 */ /* 0x000fe20008011604 */
[----:B------:R-:W-:Y:S02]  /*5a60*/  @!UP0 UMOV UR6, UR7 ;  /* 0x0000000700068c82 */ /* 0x000fe40008000000 */
[----:B---3--:R-:W-:Y:S02]  /*5a70*/  @!UP0 USHF.R.U32.HI UR6, URZ, UR10, UR6 ;  /* 0x0000000aff068299 */ /* 0x008fe40008011606 */
[----:B------:R-:W-:Y:S02]  /*5a80*/  @!UP0 USEL UR7, UR38, UR4, !UP2 ;  /* 0x0000000426078287 */ /* 0x000fe4000d000000 */
[----:B------:R-:W-:Y:S04]  /*5a90*/  @!UP0 USEL UR6, UR37, UR6, !UP1 ;  /* 0x0000000625068287 */ /* 0x000fe8000c800000 */
[----:B------:R-:W-:Y:S02]  /*5aa0*/  @!UP0 UIADD3 UR4, UPT, UPT, -UR7, UR6, URZ ;  /* 0x0000000607048290 */ /* 0x000fe4000fffe1ff */
[----:B------:R-:W-:Y:S02]  /*5ab0*/  @!UP0 UIADD3 UR6, UPT, UPT, UR7, -UR6, URZ ;  /* 0x8000000607068290 */ /* 0x000fe4000fffe0ff */
[----:B------:R-:W-:Y:S02]  /*5ac0*/  @!UP0 UIMAD UR38, UR4, UR5, UR38 ;  /* 0x00000005042682a4 */ /* 0x000fe4000f8e0226 */
[----:B------:R-:W-:Y:S02]  /*5ad0*/  @!UP0 UIMAD UR37, UR6, UR14, UR37 ;  /* 0x0000000e062582a4 */ /* 0x000fe4000f8e0225 */
[----:B------:R-:W-:Y:S09]  /*5ae0*/  ULOP3.LUT UP0, URZ, UR11, 0x1b0, URZ, 0xc0, !UPT ;  /* 0x000001b00bff7892 */ /* 0x000ff2000f80c0ff */
[----:B------:R-:W-:Y:S05]  /*5af0*/  BRA.U !UP0, `(.L_x_89) ;  /* 0x00000001087c7547 */ /* 0x000fea000b800000 */
[----:B------:R-:W1:Y:S01]  /*5b00*/  LDCU.64 UR8, c[0x4][0x80] ;  /* 0x01001000ff0877ac */ /* 0x000e620008000a00 */
[----:B------:R-:W-:Y:S01]  /*5b10*/  MOV R2, 0x0 ;  /* 0x0000000000027802 */ /* 0x000fe20000000f00 */
[----:B------:R-:W-:Y:S02]  /*5b20*/  HFMA2 R12, -RZ, RZ, 0, 5.9604644775390625e-08 ;  /* 0x00000001ff0c7431 */ /* 0x000fe400000001ff */
[----:B------:R-:W-:Y:S01]  /*5b30*/  IMAD.MOV.U32 R8, RZ, RZ, 0x70 ;  /* 0x00000070ff087424 */ /* 0x000fe200078e00ff */
[----:B------:R2:W3:Y:S01]  /*5b40*/  LDC.64 R14, c[0x4][R2] ;  /* 0x01000000020e7b82 */ /* 0x0004e20000000a00 */
[----:B------:R-:W4:Y:S01]  /*5b50*/  LDCU.64 UR6, c[0x4][0x88] ;  /* 0x01001100ff0677ac */ /* 0x000f220008000a00 */
[----:B------:R-:W-:Y:S01]  /*5b60*/  IMAD.MOV.U32 R13, RZ, RZ, RZ ;  /* 0x000000ffff0d7224 */ /* 0x000fe200078e00ff */
[----:B------:R-:W2:Y:S01]  /*5b70*/  LDCU.64 UR4, c[0x4][0x8] ;  /* 0x01000100ff0477ac */ /* 0x000ea20008000a00 */
[----:B-1----:R-:W-:Y:S01]  /*5b80*/  MOV R5, UR9 ;  /* 0x0000000900057c02 */ /* 0x002fe20008000f00 */
[----:B------:R-:W-:Y:S01]  /*5b90*/  IMAD.U32 R4, RZ, RZ, UR8 ;  /* 0x00000008ff047e24 */ /* 0x000fe2000f8e00ff */
[----:B----4-:R-:W-:Y:S01]  /*5ba0*/  MOV R7, UR7 ;  /* 0x0000000700077c02 */ /* 0x010fe20008000f00 */
[----:B------:R-:W-:Y:S01]  /*5bb0*/  IMAD.U32 R6, RZ, RZ, UR6 ;  /* 0x00000006ff067e24 */ /* 0x000fe2000f8e00ff */
[----:B--2---:R-:W-:Y:S01]  /*5bc0*/  MOV R11, UR5 ;  /* 0x00000005000b7c02 */ /* 0x004fe20008000f00 */
[----:B------:R-:W-:Y:S02]  /*5bd0*/  IMAD.U32 R10, RZ, RZ, UR4 ;  /* 0x00000004ff0a7e24 */ /* 0x000fe4000f8e00ff */
[----:B------:R-:W-:Y:S07]  /*5be0*/  LEPC R20, `(.L_x_90) ;  /* 0x000000001014794e */ /* 0x000fee0000000000 */
[----:B---3-5:R-:W-:Y:S05]  /*5bf0*/  CALL.ABS.NOINC R14 ;  /* 0x000000000e007343 */ /* 0x028fea0003c00000 */
.L_x_90:
[----:B------:R-:W1:Y:S01]  /*5c00*/  LDCU.64 UR8, c[0x4][0x80] ;  /* 0x01001000ff0877ac */ /* 0x000e620008000a00 */
[----:B------:R-:W2:Y:S01]  /*5c10*/  LDC.64 R2, c[0x4][R2] ;  /* 0x0100000002027b82 */ /* 0x000ea20000000a00 */
[----:B------:R-:W-:Y:S02]  /*5c20*/  HFMA2 R12, -RZ, RZ, 0, 5.9604644775390625e-08 ;  /* 0x00000001ff0c7431 */ /* 0x000fe400000001ff */
[----:B------:R-:W-:Y:S02]  /*5c30*/  IMAD.MOV.U32 R8, RZ, RZ, 0x70 ;  /* 0x00000070ff087424 */ /* 0x000fe400078e00ff */
[----:B------:R-:W-:Y:S01]  /*5c40*/  IMAD.MOV.U32 R13, RZ, RZ, RZ ;  /* 0x000000ffff0d7224 */ /* 0x000fe200078e00ff */
[----:B------:R-:W3:Y:S01]  /*5c50*/  LDCU.64 UR6, c[0x4][0x88] ;  /* 0x01001100ff0677ac */ /* 0x000ee20008000a00 */
[----:B------:R-:W4:Y:S01]  /*5c60*/  LDCU.64 UR4, c[0x4][0x8] ;  /* 0x01000100ff0477ac */ /* 0x000f220008000a00 */
[----:B-1----:R-:W-:Y:S02]  /*5c70*/  MOV R4, UR8 ;  /* 0x0000000800047c02 */ /* 0x002fe40008000f00 */
[----:B------:R-:W-:Y:S02]  /*5c80*/  MOV R5, UR9 ;  /* 0x0000000900057c02 */ /* 0x000fe40008000f00 */
[----:B---3--:R-:W-:Y:S01]  /*5c90*/  MOV R7, UR7 ;  /* 0x0000000700077c02 */ /* 0x008fe20008000f00 */
[----:B------:R-:W-:Y:S01]  /*5ca0*/  IMAD.U32 R6, RZ, RZ, UR6 ;  /* 0x00000006ff067e24 */ /* 0x000fe2000f8e00ff */
[----:B----4-:R-:W-:Y:S01]  /*5cb0*/  MOV R11, UR5 ;  /* 0x00000005000b7c02 */ /* 0x010fe20008000f00 */
[----:B------:R-:W-:Y:S02]  /*5cc0*/  IMAD.U32 R10, RZ, RZ, UR4 ;  /* 0x00000004ff0a7e24 */ /* 0x000fe4000f8e00ff */
[----:B------:R-:W-:Y:S07]  /*5cd0*/  LEPC R20, `(.L_x_89) ;  /* 0x000000001014794e */ /* 0x000fee0000000000 */
[----:B--2---:R-:W-:Y:S05]  /*5ce0*/  CALL.ABS.NOINC R2 ;  /* 0x0000000002007343 */ /* 0x004fea0003c00000 */
.L_x_89:
[----:B------:R-:W-:Y:S02]  /*5cf0*/  R2UR UR6, R88 ;  /* 0x00000000580672ca */ /* 0x000fe400000e0000 */
[----:B------:R-:W-:Y:S02]  /*5d00*/  R2UR UR5, R99 ;  /* 0x00000000630572ca */ /* 0x000fe400000e0000 */
[----:B------:R-:W-:Y:S02]  /*5d10*/  R2UR UR4, R98 ;  /* 0x00000000620472ca */ /* 0x000fe400000e0000 */
[----:B------:R-:W-:Y:S02]  /*5d20*/  ISETP.NE.U32.AND P4, PT, R78, RZ, PT ;  /* 0x000000ff4e00720c */ /* 0x000fe40003f85070 */
[----:B------:R-:W-:Y:S02]  /*5d30*/  ISETP.NE.U32.AND P2, PT, RZ, UR60, PT ;  /* 0x0000003cff007c0c */ /* 0x000fe4000bf45070 */
[----:B------:R-:W-:Y:S02]  /*5d40*/  ISETP.NE.AND.EX P4, PT, R79, RZ, PT, P4 ;  /* 0x000000ff4f00720c */ /* 0x000fe40003f85340 */
[----:B------:R-:W-:Y:S01]  /*5d50*/  ISETP.NE.AND.EX P2, PT, RZ, UR61, PT, P2 ;  /* 0x0000003dff007c0c */ /* 0x000fe2000bf45320 */
[----:B------:R-:W-:Y:S02]  /*5d60*/  UISETP.NE.AND UP2, UPT, UR6, URZ, UPT ;  /* 0x000000ff0600728c */ /* 0x000fe4000bf45270 */
[----:B------:R-:W-:Y:S04]  /*5d70*/  UISETP.NE.U32.AND UP0, UPT, UR5, URZ, UPT ;  /* 0x000000ff0500728c */ /* 0x000fe8000bf05070 */
[----:B------:R-:W-:Y:S01]  /*5d80*/  UISETP.NE.AND.EX UP1, UPT, UR4, URZ, UPT, UP0 ;  /* 0x000000ff0400728c */ /* 0x000fe2000bf25300 */
[----:B------:R-:W-:Y:S01]  /*5d90*/  PLOP3.LUT P1, PT, PT, PT, UP2, 0x80, 0x8 ;  /* 0x000000000008781c */ /* 0x000fe20003f2f028 */
[----:B------:R-:W-:Y:S03]  /*5da0*/  UPLOP3.LUT UP0, UPT, UPT, UPT, UPT, 0x40, 0x4 ;  /* 0x000000000004789c */ /* 0x000fe60003f0e870 */
[----:B------:R-:W-:Y:S06]  /*5db0*/  @UP2 UPLOP3.LUT UP0, UPT, UPT, UPT, UP1, 0x80, 0x8 ;  /* 0x000000000008289c */ /* 0x000fec0003f0f010 */
[----:B------:R-:W-:Y:S01]  /*5dc0*/  PLOP3.LUT P0, PT, PT, PT, UP0, 0x80, 0x8 ;  /* 0x000000000008781c */ /* 0x000fe20003f0f008 */
[----:B------:R-:W-:Y:S01]  /*5dd0*/  @!UPT UIADD3 URZ, UPT, UPT, URZ, URZ, URZ ;  /* 0x000000fffffff290 */ /* 0x000fe2000fffe0ff */
[----:B------:R-:W-:Y:S11]  /*5de0*/  BRA.U !UP1, `(.L_x_91) ;  /* 0x0000000109407547 */ /* 0x000ff6000b800000 */
[----:B------:R-:W-:Y:S01]  /*5df0*/  UISETP.NE.U32.AND UP0, UPT, UR60, URZ, UPT ;  /* 0x000000ff3c00728c */ /* 0x000fe2000bf05070 */
[----:B------:R-:W-:Y:S01]  /*5e00*/  R2UR UR6, R99 ;  /* 0x00000000630672ca */ /* 0x000fe200000e0000 */
[----:B------:R-:W1:Y:S01]  /*5e10*/  LDCU.64 UR8, c[0x0][0x358] ;  /* 0x00006b00ff0877ac */ /* 0x000e620008000a00 */
[----:B------:R-:W-:Y:S02]  /*5e20*/  HFMA2 R84, -RZ, RZ, 0, 5.9604644775390625e-08 ;  /* 0x00000001ff547431 */ /* 0x000fe400000001ff */
[----:B------:R-:W-:Y:S01]  /*5e30*/  IMAD.MOV.U32 R0, RZ, RZ, 0x1 ;  /* 0x00000001ff007424 */ /* 0x000fe200078e00ff */
[----:B------:R-:W-:Y:S06]  /*5e40*/  UISETP.NE.AND.EX UP0, UPT, UR61, URZ, UPT, UP0 ;  /* 0x000000ff3d00728c */ /* 0x000fec000bf05300 */
[----:B------:R-:W-:Y:S05]  /*5e50*/  PLOP3.LUT P3, PT, PT, PT, UP0, 0x80, 0x8 ;  /* 0x000000000008781c */ /* 0x000fea0003f6f008 */
[----:B------:R-:W2:Y:S01]  /*5e60*/  @UP0 LDCU.64 UR4, c[0x0][0x888] ;  /* 0x00011100ff0407ac */ /* 0x000ea20008000a00 */
[----:B------:R-:W-:Y:S07]  /*5e70*/  @UP0 UIMAD UR6, UR36, UR6, URZ ;  /* 0x00000006240602a4 */ /* 0x000fee000f8e02ff */
[----:B------:R-:W-:Y:S01]  /*5e80*/  @!P3 PRMT R84, R0, 0x7610, R84 ;  /* 0x000076100054b816 */ /* 0x000fe20000000054 */
[----:B--2---:R-:W-:Y:S06]  /*5e90*/  @UP0 UIMAD.WIDE UR4, UR6, 0x4, UR4 ;  /* 0x00000004060408a5 */ /* 0x004fec000f8e0204 */
[----:B------:R-:W-:Y:S02]  /*5ea0*/  IMAD.U32 R2, RZ, RZ, UR4 ;  /* 0x00000004ff027e24 */ /* 0x000fe4000f8e00ff */
[----:B------:R-:W-:Y:S03]  /*5eb0*/  IMAD.U32 R3, RZ, RZ, UR5 ;  /* 0x00000005ff037e24 */ /* 0x000fe6000f8e00ff */
[----:B------:R-:W2:Y:S02]  /*5ec0*/  @!UP0 LDCU UR4, c[0x0][0x880] ;  /* 0x00011000ff0487ac */ /* 0x000ea40008000800 */
[----:B-1---5:R1:W5:Y:S02]  /*5ed0*/  @P3 LDG.E R41, desc[UR8][R2.64] ;  /* 0x0000000802293981 */ /* 0x022364000c1e1900 */
[----:B-12---:R-:W-:Y:S02]  /*5ee0*/  @!P3 MOV R41, UR4 ;  /* 0x000000040029bc02 */ /* 0x006fe40008000f00 */
.L_x_91:
[----:B------:R-:W-:Y:S05]  /*5ef0*/  @!P4 BRA `(.L_x_92) ;  /* 0x000000000024c947 */ /* 0x000fea0003800000 */
[----:B------:R-:W-:Y:S01]  /*5f00*/  ISETP.NE.U32.AND P3, PT, R76, RZ, PT ;  /* 0x000000ff4c00720c */ /* 0x000fe20003f65070 */
[----:B------:R-:W1:Y:S03]  /*5f10*/  LDCU.64 UR4, c[0x0][0x358] ;  /* 0x00006b00ff0477ac */ /* 0x000e660008000a00 */
[----:B------:R-:W-:Y:S11]  /*5f20*/  ISETP.NE.AND.EX P3, PT, R77, RZ, PT, P3 ;  /* 0x000000ff4d00720c */ /* 0x000ff60003f65330 */
[----:B------:R-:W-:Y:S02]  /*5f30*/  @!UPT UIADD3 URZ, UPT, UPT, URZ, URZ, URZ ;  /* 0x000000fffffff290 */ /* 0x000fe4000fffe0ff */
[----:B------:R-:W2:Y:S01]  /*5f40*/  @P3 LDC.64 R2, c[0x0][0x8a8] ;  /* 0x00022a00ff023b82 */ /* 0x000ea20000000a00 */
[----:B------:R-:W-:Y:S04]  /*5f50*/  @P3 IMAD R0, R78, UR36, RZ ;  /* 0x000000244e003c24 */ /* 0x000fe8000f8e02ff */
[----:B--2---:R-:W-:Y:S05]  /*5f60*/  @P3 IMAD.WIDE R2, R0, 0x4, R2 ;  /* 0x0000000400023825 */ /* 0x004fea00078e0202 */
[----:B-1---5:R1:W5:Y:S02]  /*5f70*/  @P3 LDG.E R38, desc[UR4][R2.64] ;  /* 0x0000000402263981 */ /* 0x022364000c1e1900 */
[----:B-1----:R-:W2:Y:S02]  /*5f80*/  @!P3 LDC R38, c[0x0][0x8a0] ;  /* 0x00022800ff26bb82 */ /* 0x002ea40000000800 */
.L_x_92:
[----:B-----5:R-:W-:Y:S01]  /*5f90*/  FSETP.NEU.AND P3, PT, R41, RZ, PT ;  /* 0x000000ff2900720b */ /* 0x020fe20003f6d000 */
[----:B------:R-:W-:Y:S01]  /*5fa0*/  ULOP3.LUT UR4, UR55, 0x1, URZ, 0x3c, !UPT ;  /* 0x0000000137047892 */ /* 0x000fe2000f8e3cff */
[----:B------:R-:W-:Y:S01]  /*5fb0*/  SEL R5, RZ, 0xffffffff, P2 ;  /* 0xffffffffff057807 */ /* 0x000fe20001000000 */
[----:B------:R-:W-:Y:S01]  /*5fc0*/  IMAD.U32 R109, RZ, RZ, UR46 ;  /* 0x0000002eff6d7e24 */ /* 0x000fe2000f8e00ff */
[----:B------:R-:W-:Y:S01]  /*5fd0*/  @P1 LOP3.LUT P2, RZ, R84, 0xff, RZ, 0xc0, !PT ;  /* 0x000000ff54ff1812 */ /* 0x000fe2000784c0ff */
[----:B------:R-:W-:Y:S01]  /*5fe0*/  IMAD.SHL.U32 R81, R92, 0x10, RZ ;  /* 0x000000105c517824 */ /* 0x000fe200078e00ff */
[----:B------:R-:W-:Y:S01]  /*5ff0*/  @P1 SEL R2, RZ, 0xffffffff, P3 ;  /* 0xffffffffff021807 */ /* 0x000fe20001800000 */
[----:B------:R-:W-:Y:S01]  /*6000*/  IMAD.U32 R112, RZ, RZ, UR4 ;  /* 0x00000004ff707e24 */ /* 0x000fe2000f8e00ff */
[----:B------:R-:W-:Y:S01]  /*6010*/  LEA R108, R36, UR47, 0x3 ;  /* 0x0000002f246c7c11 */ /* 0x000fe2000f8e18ff */
[----:B------:R-:W-:Y:S01]  /*6020*/  IMAD.SHL.U32 R109, R109, 0x2000, RZ ;  /* 0x000020006d6d7824 */ /* 0x000fe200078e00ff */
[----:B------:R-:W-:Y:S01]  /*6030*/  @P0 SEL R2, R5, R2, !P2 ;  /* 0x0000000205020207 */ /* 0x000fe20005000000 */
[----:B------:R-:W-:Y:S01]  /*6040*/  IMAD.SHL.U32 R80, R91, 0x10, RZ ;  /* 0x000000105b507824 */ /* 0x000fe200078e00ff */
[----:B------:R-:W-:Y:S01]  /*6050*/  SHF.L.U32 R3, R94, 0x1f, RZ ;  /* 0x0000001f5e037819 */ /* 0x000fe200000006ff */
[----:B------:R-:W-:Y:S01]  /*6060*/  IMAD.IADD R83, R96, 0x1, R109 ;  /* 0x0000000160537824 */ /* 0x000fe200078e026d */
[----:B------:R-:W-:Y:S01]  /*6070*/  @P1 LOP3.LUT R2, R2, 0x1, RZ, 0xc0, !PT ;  /* 0x0000000102021812 */ /* 0x000fe200078ec0ff */
[----:B------:R-:W-:Y:S01]  /*6080*/  BSSY B1, `(.L_x_93) ;  /* 0x0000039000017945 */ /* 0x000fe20003800000 */
[----:B------:R-:W-:Y:S01]  /*6090*/  PLOP3.LUT P2, PT, PT, PT, UP1, 0x80, 0x8 ;  /* 0x000000000008781c */ /* 0x000fe20003f4f018 */
[----:B------:R-:W-:Y:S01]  /*60a0*/  IMAD.IADD R82, R83, 0x1, R81 ;  /* 0x0000000153527824 */ /* 0x000fe200078e0251 */
[----:B------:R-:W-:Y:S01]  /*60b0*/  ISETP.NE.U32.OR P5, PT, R2, 0x1, !P1 ;  /* 0x000000010200780c */ /* 0x000fe20004fa5470 */
[----:B------:R-:W-:Y:S01]  /*60c0*/  IMAD.U32 R2, RZ, RZ, UR46 ;  /* 0x0000002eff027e24 */ /* 0x000fe2000f8e00ff */
[----:B------:R-:W-:Y:S01]  /*60d0*/  LOP3.LUT P4, R89, R84, 0xff, RZ, 0xc0, !PT ;  /* 0x000000ff54597812 */ /* 0x000fe2000788c0ff */
[----:B------:R-:W-:Y:S01]  /*60e0*/  IMAD.MOV.U32 R110, RZ, RZ, 0x1 ;  /* 0x00000001ff6e7424 */ /* 0x000fe200078e00ff */
[----:B------:R-:W-:Y:S01]  /*60f0*/  P2R R103, PR, RZ, 0x20 ;  /* 0x00000020ff677803 */ /* 0x000fe20000000000 */
[----:B------:R-:W-:Y:S01]  /*6100*/  IMAD R39, R36, 0x40, R37 ;  /* 0x0000004024277824 */ /* 0x000fe200078e0225 */
[----:B------:R-:W-:Y:S01]  /*6110*/  LEA R0, R2, UR47, 0x3 ;  /* 0x0000002f02007c11 */ /* 0x000fe2000f8e18ff */
[----:B------:R-:W-:Y:S01]  /*6120*/  IMAD.U32 R111, RZ, RZ, UR46 ;  /* 0x0000002eff6f7e24 */ /* 0x000fe2000f8e00ff */
[----:B------:R-:W-:Y:S02]  /*6130*/  SEL R2, RZ, 0xffffffff, P3 ;  /* 0xffffffffff027807 */ /* 0x000fe40001800000 */
[----:B------:R-:W-:Y:S02]  /*6140*/  CS2R R74, SRZ ;  /* 0x00000000004a7805 */ /* 0x000fe4000001ff00 */
[----:B------:R-:W-:Y:S02]  /*6150*/  CS2R R72, SRZ ;  /* 0x0000000000487805 */ /* 0x000fe4000001ff00 */
[----:B------:R-:W-:Y:S02]  /*6160*/  CS2R R66, SRZ ;  /* 0x0000000000427805 */ /* 0x000fe4000001ff00 */
[----:B------:R-:W-:Y:S02]  /*6170*/  @P2 SEL R2, R5, R2, !P4 ;  /* 0x0000000205022207 */ /* 0x000fe40006000000 */
[----:B------:R-:W-:Y:S02]  /*6180*/  CS2R R64, SRZ ;  /* 0x0000000000407805 */ /* 0x000fe4000001ff00 */
[----:B------:R-:W-:Y:S02]  /*6190*/  @P5 SHF.L.U32 R7, R112, 0x1f, RZ ;  /* 0x0000001f70075819 */ /* 0x000fe400000006ff */
[----:B------:R-:W-:Y:S02]  /*61a0*/  CS2R R58, SRZ ;  /* 0x00000000003a7805 */ /* 0x000fe4000001ff00 */
[----:B------:R-:W-:Y:S02]  /*61b0*/  LOP3.LUT R2, R2, 0x1, RZ, 0xc0, !PT ;  /* 0x0000000102027812 */ /* 0x000fe400078ec0ff */
[----:B------:R-:W-:Y:S01]  /*61c0*/  CS2R R56, SRZ ;  /* 0x0000000000387805 */ /* 0x000fe2000001ff00 */
[----:B------:R-:W1:Y:S01]  /*61d0*/  @P5 SYNCS.PHASECHK.TRANS64.TRYWAIT P1, [R0+URZ+0x40], R7 ;  /* 0x00004007000055a7 */ /* 0x000e6200080211ff */
[----:B------:R-:W-:Y:S02]  /*61e0*/  CS2R R50, SRZ ;  /* 0x0000000000327805 */ /* 0x000fe4000001ff00 */
[----:B------:R-:W-:Y:S02]  /*61f0*/  ISETP.NE.U32.AND P2, PT, R2, 0x1, PT ;  /* 0x000000010200780c */ /* 0x000fe40003f45070 */
[----:B------:R-:W-:Y:S01]  /*6200*/  CS2R R48, SRZ ;  /* 0x0000000000307805 */ /* 0x000fe2000001ff00 */
[----:B------:R-:W-:Y:S01]  /*6210*/  IMAD.IADD R47, R83, 0x1, R80 ;  /* 0x00000001532f7824 */ /* 0x000fe200078e0250 */
[----:B------:R-:W-:Y:S01]  /*6220*/  P2R R113, PR, RZ, 0x4 ;  /* 0x00000004ff717803 */ /* 0x000fe20000000000 */
[----:B------:R-:W-:Y:S01]  /*6230*/  IMAD.IADD R46, R95, 0x1, R82 ;  /* 0x000000015f2e7824 */ /* 0x000fe200078e0252 */
[----:B------:R3:W4:Y:S01]  /*6240*/  SYNCS.PHASECHK.TRANS64.TRYWAIT P0, [R108+URZ+0xa0], R3 ;  /* 0x0000a0036c0075a7 */ /* 0x00072200080011ff */
[----:B-1----:R-:W-:Y:S01]  /*6250*/  @P5 SEL R110, RZ, 0x1, !P1 ;  /* 0x00000001ff6e5807 */ /* 0x002fe20004800000 */
[----:B---3--:R-:W-:Y:S06]  /*6260*/  @!P5 BRA `(.L_x_94) ;  /* 0x000000000068d947 */ /* 0x008fec0003800000 */
[----:B------:R-:W-:Y:S01]  /*6270*/  ISETP.NE.AND P1, PT, R110, RZ, PT ;  /* 0x000000ff6e00720c */ /* 0x000fe20003f25270 */
[----:B------:R-:W-:Y:S01]  /*6280*/  BSSY B0, `(.L_x_95) ;  /* 0x000000d000007945 */ /* 0x000fe20003800000 */
[----:B------:R-:W-:Y:S02]  /*6290*/  CS2R R50, SRZ ;  /* 0x0000000000327805 */ /* 0x000fe4000001ff00 */
[----:B------:R-:W-:Y:S02]  /*62a0*/  CS2R R48, SRZ ;  /* 0x0000000000307805 */ /* 0x000fe4000001ff00 */
[----:B------:R-:W-:Y:S02]  /*62b0*/  CS2R R58, SRZ ;  /* 0x00000000003a7805 */ /* 0x000fe4000001ff00 */
[----:B------:R-:W-:Y:S02]  /*62c0*/  CS2R R56, SRZ ;  /* 0x0000000000387805 */ /* 0x000fe4000001ff00 */
[----:B------:R-:W-:Y:S02]  /*62d0*/  CS2R R66, SRZ ;  /* 0x0000000000427805 */ /* 0x000fe4000001ff00 */
[----:B------:R-:W-:Y:S02]  /*62e0*/  CS2R R64, SRZ ;  /* 0x0000000000407805 */ /* 0x000fe4000001ff00 */
[----:B------:R-:W-:Y:S02]  /*62f0*/  CS2R R74, SRZ ;  /* 0x00000000004a7805 */ /* 0x000fe4000001ff00 */
[----:B------:R-:W-:Y:S01]  /*6300*/  CS2R R72, SRZ ;  /* 0x0000000000487805 */ /* 0x000fe2000001ff00 */
[----:B------:R-:W-:Y:S06]  /*6310*/  @P1 BRA `(.L_x_96) ;  /* 0x00000000000c1947 */ /* 0x000fec0003800000 */
[----:B------:R-:W-:Y:S04]  /*6320*/  SHF.L.U32 R5, R112, 0x1f, RZ ;  /* 0x0000001f70057819 */ /* 0x000fe800000006ff */
[----:B------:R-:W1:Y:S02]  /*6330*/  SYNCS.PHASECHK.TRANS64.TRYWAIT P1, [R0+URZ+0x40], R5 ;  /* 0x00004005000075a7 */ /* 0x000e6400080211ff */
[----:B-1----:R-:W-:Y:S05]  /*6340*/  @!P1 BRA `(.L_x_97) ;  /* 0x0000002400649947 */ /* 0x002fea0003800000 */
.L_x_96:
[----:B------:R-:W-:Y:S05]  /*6350*/  BSYNC B0 ;  /* 0x0000000000007941 */ /* 0x000fea0003800000 */
.L_x_95:
[----:B------:R-:W-:Y:S01]  /*6360*/  ISETP.NE.AND P1, PT, R113, RZ, PT ;  /* 0x000000ff7100720c */ /* 0x000fe20003f25270 */
[----:B------:R-:W-:Y:S04]  /*6370*/  UIADD3 UR4, UPT, UPT, UR46, 0x1, URZ ;  /* 0x000000012e047890 */ /* 0x000fe8000fffe0ff */
[----:B------:R-:W-:Y:S04]  /*6380*/  UISETP.NE.AND UP0, UPT, UR4, 0x3, UPT ;  /* 0x000000030400788c */ /* 0x000fe8000bf05270 */
[----:B------:R-:W-:Y:S02]  /*6390*/  USEL UR5, URZ, 0x1, UP0 ;  /* 0x00000001ff057887 */ /* 0x000fe40008000000 */
[----:B------:R-:W-:Y:S02]  /*63a0*/  USEL UR4, UR4, URZ, UP0 ;  /* 0x000000ff04047287 */ /* 0x000fe40008000000 */
[----:B------:R3:W1:Y:S02]  /*63b0*/  @P1 LDS.128 R48, [R83] ;  /* 0x0000000053301984 */ /* 0x0006640000000c00 */
[----:B------:R-:W-:Y:S02]  /*63c0*/  LOP3.LUT R112, R112, UR5, RZ, 0x3c, !PT ;  /* 0x0000000570707c12 */ /* 0x000fe4000f8e3cff */
[----:B------:R3:W1:Y:S01]  /*63d0*/  @P1 LDS.128 R56, [R82+0x10] ;  /* 0x0000100052381984 */ /* 0x0006620000000c00 */
[----:B------:R-:W-:Y:S03]  /*63e0*/  IMAD.U32 R111, RZ, RZ, UR4 ;  /* 0x00000004ff6f7e24 */ /* 0x000fe6000f8e00ff */
[----:B------:R3:W1:Y:S04]  /*63f0*/  @P1 LDS.128 R64, [R47+0x20] ;  /* 0x000020002f401984 */ /* 0x0006680000000c00 */
[----:B------:R3:W1:Y:S02]  /*6400*/  @P1 LDS.128 R72, [R46+0x10] ;  /* 0x000010002e481984 */ /* 0x0006640000000c00 */
.L_x_94:
[----:B------:R-:W-:Y:S05]  /*6410*/  BSYNC B1 ;  /* 0x0000000000017941 */ /* 0x000fea0003800000 */
.L_x_93:
[----:B-1----:R-:W-:Y:S04]  /*6420*/  SHF.R.U32.HI R0, RZ, 0x15, R39 ;  /* 0x00000015ff007819 */ /* 0x002fe80000011627 */
[----:B------:R-:W-:Y:S01]  /*6430*/  LOP3.LUT P1, RZ, R0, 0x3, R85, 0x48, !PT ;  /* 0x0000000300ff7812 */ /* 0x000fe20007824855 */
[----:B------:R-:W-:Y:S01]  /*6440*/  @!UPT UIADD3 URZ, UPT, UPT, URZ, URZ, URZ ;  /* 0x000000fffffff290 */ /* 0x000fe2000fffe0ff */
[----:B----4-:R-:W-:Y:S11]  /*6450*/  @P0 BRA `(.L_x_98) ;  /* 0x0000000000080947 */ /* 0x010ff60003800000 */
[----:B------:R-:W1:Y:S02]  /*6460*/  SYNCS.PHASECHK.TRANS64.TRYWAIT P0, [R108+URZ+0xa0], R3 ;  /* 0x0000a0036c0075a7 */ /* 0x000e6400080011ff */
[----:B-1----:R-:W-:Y:S05]  /*6470*/  @!P0 BRA `(.L_x_99) ;  /* 0x00000024002c8947 */ /* 0x002fea0003800000 */
.L_x_98:
[----:B------:R-:W-:Y:S05]  /*6480*/  @!P1 BRA `(.L_x_100) ;  /* 0x0000000000409947 */ /* 0x000fea0003800000 */
[----:B------:R-:W4:Y:S01]  /*6490*/  LDCU.64 UR8, c[0x4][0x70] ;  /* 0x01000e00ff0877ac */ /* 0x000f220008000a00 */
[----:B-1----:R-:W-:Y:S01]  /*64a0*/  MOV R3, 0x0 ;  /* 0x0000000000037802 */ /* 0x002fe20000000f00 */
[----:B------:R-:W-:Y:S02]  /*64b0*/  HFMA2 R12, -RZ, RZ, 0, 5.9604644775390625e-08 ;  /* 0x00000001ff0c7431 */ /* 0x000fe400000001ff */
[----:B------:R-:W-:Y:S02]  /*64c0*/  IMAD.MOV.U32 R8, RZ, RZ, 0x192 ;  /* 0x00000192ff087424 */ /* 0x000fe400078e00ff */
[----:B------:R-:W-:Y:S01]  /*64d0*/  IMAD.MOV.U32 R13, RZ, RZ, RZ ;  /* 0x000000ffff0d7224 */ /* 0x000fe200078e00ff */
[----:B------:R-:W1:Y:S01]  /*64e0*/  LDCU.64 UR6, c[0x4][0x78] ;  /* 0x01000f00ff0677ac */ /* 0x000e620008000a00 */
[----:B------:R-:W2:Y:S01]  /*64f0*/  LDC.64 R2, c[0x4][R3] ;  /* 0x0100000003027b82 */ /* 0x000ea20000000a00 */
[----:B------:R-:W5:Y:S01]  /*6500*/  LDCU.64 UR4, c[0x4][0x10] ;  /* 0x01000200ff0477ac */ /* 0x000f620008000a00 */
[----:B----4-:R-:W-:Y:S01]  /*6510*/  MOV R5, UR9 ;  /* 0x0000000900057c02 */ /* 0x010fe20008000f00 */
[----:B------:R-:W-:Y:S01]  /*6520*/  IMAD.U32 R4, RZ, RZ, UR8 ;  /* 0x00000008ff047e24 */ /* 0x000fe2000f8e00ff */
[----:B-1----:R-:W-:Y:S01]  /*6530*/  MOV R7, UR7 ;  /* 0x0000000700077c02 */ /* 0x002fe20008000f00 */
[----:B------:R-:W-:Y:S01]  /*6540*/  IMAD.U32 R6, RZ, RZ, UR6 ;  /* 0x00000006ff067e24 */ /* 0x000fe2000f8e00ff */
[----:B-----5:R-:W-:Y:S01]  /*6550*/  MOV R11, UR5 ;  /* 0x00000005000b7c02 */ /* 0x020fe20008000f00 */
[----:B------:R-:W-:Y:S02]  /*6560*/  IMAD.U32 R10, RZ, RZ, UR4 ;  /* 0x00000004ff0a7e24 */ /* 0x000fe4000f8e00ff */
[----:B------:R-:W-:Y:S07]  /*6570*/  LEPC R20, `(.L_x_100) ;  /* 0x000000001014794e */ /* 0x000fee0000000000 */
[----:B--23--:R-:W-:Y:S05]  /*6580*/  CALL.ABS.NOINC R2 ;  /* 0x0000000002007343 */ /* 0x00cfea0003c00000 */
.L_x_100:
[C---:B------:R-:W-:Y:S01]  /*6590*/  SHF.L.U32 R40, R48.reuse, 0x10, RZ ;  /* 0x0000001030287819 */ /* 0x040fe200000006ff */
[----:B------:R-:W-:Y:S05]  /*65a0*/  WARPSYNC.ALL ;  /* 0x0000000000007948 */ /* 0x000fea0003800000 */
[----:B------:R-:W-:Y:S01]  /*65b0*/  R2UR UR4, R39 ;  /* 0x00000000270472ca */ /* 0x000fe200000e0000 */
[----:B------:R-:W-:Y:S01]  /*65c0*/  BSSY.RECONVERGENT B0, `(.L_x_101) ;  /* 0x0000087000007945 */ /* 0x000fe20003800200 */
[----:B------:R-:W-:Y:S02]  /*65d0*/  LOP3.LUT R43, R48, 0xffff0000, RZ, 0xc0, !PT ;  /* 0xffff0000302b7812 */ /* 0x000fe400078ec0ff */
[----:B------:R-:W-:Y:S02]  /*65e0*/  SHF.L.U32 R42, R49, 0x10, RZ ;  /* 0x00000010312a7819 */ /* 0x000fe400000006ff */
[----:B------:R-:W-:Y:S02]  /*65f0*/  SHF.L.U32 R45, R51, 0x10, RZ ;  /* 0x00000010332d7819 */ /* 0x000fe400000006ff */
[----:B------:R-:W-:Y:S02]  /*6600*/  LOP3.LUT R44, R75, 0xffff0000, RZ, 0xc0, !PT ;  /* 0xffff00004b2c7812 */ /* 0x000fe400078ec0ff */
[----:B------:R-:W-:Y:S03]  /*6610*/  ISETP.NE.AND P0, PT, R97, RZ, PT ;  /* 0x000000ff6100720c */ /* 0x000fe60003f05270 */
[----:B------:R-:W2:Y:S02]  /*6620*/  LDTM.x32 R4, tmem[UR4] ;  /* 0x00000004000479ee */ /* 0x000ea400082c0000 */
[C---:B--2---:R-:W-:Y:S01]  /*6630*/  FMUL R0, R38.reuse, R4 ;  /* 0x0000000426007220 */ /* 0x044fe20000400000 */
[C---:B------:R-:W-:Y:S01]  /*6640*/  FMUL R2, R38.reuse, R5 ;  /* 0x0000000526027220 */ /* 0x040fe20000400000 */
[C---:B-1----:R-:W-:Y:S01]  /*6650*/  FMUL R3, R38.reuse, R6 ;  /* 0x0000000626037220 */ /* 0x042fe20000400000 */
[----:B------:R-:W-:Y:S01]  /*6660*/  FMUL R7, R38, R7 ;  /* 0x0000000726077220 */ /* 0x000fe20000400000 */
[----:B------:R-:W-:Y:S01]  /*6670*/  FFMA R0, R41, R40, R0 ;  /* 0x0000002829007223 */ /* 0x000fe20000000000 */
[----:B------:R-:W-:Y:S01]  /*6680*/  LOP3.LUT R40, R49, 0xffff0000, RZ, 0xc0, !PT ;  /* 0xffff000031287812 */ /* 0x000fe200078ec0ff */
[C---:B------:R-:W-:Y:S01]  /*6690*/  FFMA R2, R41.reuse, R43, R2 ;  /* 0x0000002b29027223 */ /* 0x040fe20000000002 */
[C---:B------:R-:W-:Y:S01]  /*66a0*/  SHF.L.U32 R43, R50.reuse, 0x10, RZ ;  /* 0x00000010322b7819 */ /* 0x040fe200000006ff */
[C---:B------:R-:W-:Y:S01]  /*66b0*/  FFMA R3, R41.reuse, R42, R3 ;  /* 0x0000002a29037223 */ /* 0x040fe20000000003 */
[----:B------:R-:W-:Y:S01]  /*66c0*/  LOP3.LUT R42, R50, 0xffff0000, RZ, 0xc0, !PT ;  /* 0xffff0000322a7812 */ /* 0x000fe200078ec0ff */
[----:B------:R-:W-:Y:S01]  /*66d0*/  FMUL R4, R38, R8 ;  /* 0x0000000826047220 */ /* 0x000fe20000400000 */
[----:B------:R-:W-:Y:S01]  /*66e0*/  F2FP.BF16.F32.PACK_AB R52, R2, R0 ;  /* 0x000000000234723e */ /* 0x000fe200000010ff */
[----:B------:R-:W-:Y:S01]  /*66f0*/  FFMA R7, R41, R40, R7 ;  /* 0x0000002829077223 */ /* 0x000fe20000000007 */
[----:B------:R-:W-:Y:S01]  /*6700*/  LOP3.LUT R40, R51, 0xffff0000, RZ, 0xc0, !PT ;  /* 0xffff000033287812 */ /* 0x000fe200078ec0ff */
[C---:B------:R-:W-:Y:S01]  /*6710*/  FMUL R5, R38.reuse, R9 ;  /* 0x0000000926057220 */ /* 0x040fe20000400000 */
[C---:B------:R-:W-:Y:S01]  /*6720*/  FMUL R6, R38.reuse, R10 ;  /* 0x0000000a26067220 */ /* 0x040fe20000400000 */
[----:B------:R-:W-:Y:S01]  /*6730*/  FMUL R11, R38, R11 ;  /* 0x0000000b260b7220 */ /* 0x000fe20000400000 */
[----:B------:R-:W-:Y:S01]  /*6740*/  F2FP.BF16.F32.PACK_AB R53, R7, R3 ;  /* 0x000000030735723e */ /* 0x000fe200000010ff */
[C---:B------:R-:W-:Y:S01]  /*6750*/  FFMA R4, R41.reuse, R43, R4 ;  /* 0x0000002b29047223 */ /* 0x040fe20000000004 */
[C---:B------:R-:W-:Y:S01]  /*6760*/  SHF.L.U32 R43, R56.reuse, 0x10, RZ ;  /* 0x00000010382b7819 */ /* 0x040fe200000006ff */
[----:B------:R-:W-:Y:S01]  /*6770*/  FFMA R5, R41, R42, R5 ;  /* 0x0000002a29057223 */ /* 0x000fe20000000005 */
[----:B------:R-:W-:Y:S01]  /*6780*/  LOP3.LUT R42, R57, 0xffff0000, RZ, 0xc0, !PT ;  /* 0xffff0000392a7812 */ /* 0x000fe200078ec0ff */
[----:B------:R-:W-:Y:S01]  /*6790*/  FFMA R6, R41, R45, R6 ;  /* 0x0000002d29067223 */ /* 0x000fe20000000006 */
[----:B------:R-:W-:Y:S01]  /*67a0*/  SHF.L.U32 R45, R57, 0x10, RZ ;  /* 0x00000010392d7819 */ /* 0x000fe200000006ff */
[----:B------:R-:W-:Y:S01]  /*67b0*/  FFMA R11, R41, R40, R11 ;  /* 0x00000028290b7223 */ /* 0x000fe2000000000b */
[----:B------:R-:W-:Y:S01]  /*67c0*/  LOP3.LUT R40, R56, 0xffff0000, RZ, 0xc0, !PT ;  /* 0xffff000038287812 */ /* 0x000fe200078ec0ff */
[C---:B------:R-:W-:Y:S01]  /*67d0*/  FMUL R8, R38.reuse, R12 ;  /* 0x0000000c26087220 */ /* 0x040fe20000400000 */
[----:B------:R-:W-:Y:S01]  /*67e0*/  F2FP.BF16.F32.PACK_AB R54, R5, R4 ;  /* 0x000000040536723e */ /* 0x000fe200000010ff */
[C---:B------:R-:W-:Y:S01]  /*67f0*/  FMUL R9, R38.reuse, R13 ;  /* 0x0000000d26097220 */ /* 0x040fe20000400000 */
[----:B------:R-:W-:Y:S01]  /*6800*/  F2FP.BF16.F32.PACK_AB R55, R11, R6 ;  /* 0x000000060b37723e */ /* 0x000fe200000010ff */
[C---:B------:R-:W-:Y:S01]  /*6810*/  FMUL R10, R38.reuse, R14 ;  /* 0x0000000e260a7220 */ /* 0x040fe20000400000 */
[----:B------:R-:W-:Y:S01]  /*6820*/  FMUL R15, R38, R15 ;  /* 0x0000000f260f7220 */ /* 0x000fe20000400000 */
[----:B------:R-:W-:Y:S01]  /*6830*/  FFMA R8, R41, R43, R8 ;  /* 0x0000002b29087223 */ /* 0x000fe20000000008 */
[----:B------:R-:W-:Y:S01]  /*6840*/  SHF.L.U32 R43, R59, 0x10, RZ ;  /* 0x000000103b2b7819 */ /* 0x000fe200000006ff */
[C---:B------:R-:W-:Y:S01]  /*6850*/  FFMA R9, R41.reuse, R40, R9 ;  /* 0x0000002829097223 */ /* 0x040fe20000000009 */
[C---:B------:R-:W-:Y:S01]  /*6860*/  SHF.L.U32 R40, R58.reuse, 0x10, RZ ;  /* 0x000000103a287819 */ /* 0x040fe200000006ff */
        /* <DEDUP_REMOVED lines=8> */
[----:B------:R-:W-:Y:S01]  /*68f0*/  FMUL R14, R38, R18 ;  /* 0x00000012260e7220 */ /* 0x000fe20000400000 */
[----:B------:R-:W-:Y:S01]  /*6900*/  FFMA R12, R41, R40, R12 ;  /* 0x00000028290c7223 */ /* 0x000fe2000000000c */
[----:B------:R-:W-:Y:S01]  /*6910*/  LOP3.LUT R40, R59, 0xffff0000, RZ, 0xc0, !PT ;  /* 0xffff00003b287812 */ /* 0x000fe200078ec0ff */
[C---:B------:R-:W-:Y:S01]  /*6920*/  FFMA R13, R41.reuse, R42, R13 ;  /* 0x0000002a290d7223 */ /* 0x040fe2000000000d */
[----:B------:R-:W-:Y:S01]  /*6930*/  LOP3.LUT R42, R64, 0xffff0000, RZ, 0xc0, !PT ;  /* 0xffff0000402a7812 */ /* 0x000fe200078ec0ff */
[----:B------:R-:W-:Y:S01]  /*6940*/  FMUL R19, R38, R19 ;  /* 0x0000001326137220 */ /* 0x000fe20000400000 */
[----:B------:R-:W-:Y:S01]  /*6950*/  FFMA R14, R41, R43, R14 ;  /* 0x0000002b290e7223 */ /* 0x000fe2000000000e */
[----:B------:R-:W-:Y:S01]  /*6960*/  SHF.L.U32 R43, R64, 0x10, RZ ;  /* 0x00000010402b7819 */ /* 0x000fe200000006ff */
[----:B------:R1:W-:Y:S01]  /*6970*/  STS.128 [R83], R52 ;  /* 0x0000003453007388 */ /* 0x0003e20000000c00 */
[----:B------:R-:W-:Y:S01]  /*6980*/  F2FP.BF16.F32.PACK_AB R62, R13, R12 ;  /* 0x0000000c0d3e723e */ /* 0x000fe200000010ff */
[C---:B------:R-:W-:Y:S01]  /*6990*/  FMUL R16, R38.reuse, R20 ;  /* 0x0000001426107220 */ /* 0x040fe20000400000 */
        /* <DEDUP_REMOVED lines=8> */
[C---:B------:R-:W-:Y:S01]  /*6a20*/  FFMA R17, R41.reuse, R42, R17 ;  /* 0x0000002a29117223 */ /* 0x040fe20000000011 */
[----:B------:R-:W-:Y:S01]  /*6a30*/  FFMA R18, R41, R45, R18 ;  /* 0x0000002d29127223 */ /* 0x000fe20000000012 */
[----:B------:R1:W-:Y:S01]  /*6a40*/  STS.128 [R82+0x10], R60 ;  /* 0x0000103c52007388 */ /* 0x0003e20000000c00 */
[----:B------:R-:W-:Y:S01]  /*6a50*/  SHF.L.U32 R45, R67, 0x10, RZ ;  /* 0x00000010432d7819 */ /* 0x000fe200000006ff */
[----:B------:R-:W-:Y:S01]  /*6a60*/  FFMA R23, R41, R40, R23 ;  /* 0x0000002829177223 */ /* 0x000fe20000000017 */
[----:B------:R-:W-:Y:S01]  /*6a70*/  LOP3.LUT R40, R66, 0xffff0000, RZ, 0xc0, !PT ;  /* 0xffff000042287812 */ /* 0x000fe200078ec0ff */
[C---:B------:R-:W-:Y:S01]  /*6a80*/  FMUL R20, R38.reuse, R24 ;  /* 0x0000001826147220 */ /* 0x040fe20000400000 */
[----:B------:R-:W-:Y:S01]  /*6a90*/  LOP3.LUT R42, R67, 0xffff0000, RZ, 0xc0, !PT ;  /* 0xffff0000432a7812 */ /* 0x000fe200078ec0ff */
[C---:B------:R-:W-:Y:S01]  /*6aa0*/  FMUL R21, R38.reuse, R25 ;  /* 0x0000001926157220 */ /* 0x040fe20000400000 */
[----:B------:R-:W-:Y:S01]  /*6ab0*/  F2FP.BF16.F32.PACK_AB R68, R17, R16 ;  /* 0x000000101144723e */ /* 0x000fe200000010ff */
[C---:B------:R-:W-:Y:S01]  /*6ac0*/  FMUL R22, R38.reuse, R26 ;  /* 0x0000001a26167220 */ /* 0x040fe20000400000 */
[----:B------:R-:W-:Y:S01]  /*6ad0*/  FMUL R27, R38, R27 ;  /* 0x0000001b261b7220 */ /* 0x000fe20000400000 */
[C---:B------:R-:W-:Y:S01]  /*6ae0*/  FFMA R20, R41.reuse, R43, R20 ;  /* 0x0000002b29147223 */ /* 0x040fe20000000014 */
[C---:B------:R-:W-:Y:S01]  /*6af0*/  FFMA R21, R41.reuse, R40, R21 ;  /* 0x0000002829157223 */ /* 0x040fe20000000015 */
[C---:B------:R-:W-:Y:S01]  /*6b00*/  FFMA R22, R41.reuse, R45, R22 ;  /* 0x0000002d29167223 */ /* 0x040fe20000000016 */
[----:B------:R-:W-:Y:S01]  /*6b10*/  FFMA R27, R41, R42, R27 ;  /* 0x0000002a291b7223 */ /* 0x000fe2000000001b */
[----:B------:R-:W-:Y:S01]  /*6b20*/  SHF.L.U32 R40, R72, 0x10, RZ ;  /* 0x0000001048287819 */ /* 0x000fe200000006ff */
[----:B------:R-:W-:Y:S01]  /*6b30*/  FMUL R24, R38, R28 ;  /* 0x0000001c26187220 */ /* 0x000fe20000400000 */
[----:B------:R-:W-:Y:S01]  /*6b40*/  LOP3.LUT R42, R72, 0xffff0000, RZ, 0xc0, !PT ;  /* 0xffff0000482a7812 */ /* 0x000fe200078ec0ff */
[C---:B------:R-:W-:Y:S01]  /*6b50*/  FMUL R25, R38.reuse, R29 ;  /* 0x0000001d26197220 */ /* 0x040fe20000400000 */
[----:B------:R-:W-:Y:S01]  /*6b60*/  SHF.L.U32 R43, R73, 0x10, RZ ;  /* 0x00000010492b7819 */ /* 0x000fe200000006ff */
[C---:B------:R-:W-:Y:S01]  /*6b70*/  FMUL R26, R38.reuse, R30 ;  /* 0x0000001e261a7220 */ /* 0x040fe20000400000 */
[C---:B------:R-:W-:Y:S01]  /*6b80*/  FFMA R24, R41.reuse, R40, R24 ;  /* 0x0000002829187223 */ /* 0x040fe20000000018 */
[----:B------:R-:W-:Y:S01]  /*6b90*/  FFMA R25, R41, R42, R25 ;  /* 0x0000002a29197223 */ /* 0x000fe20000000019 */
[----:B------:R-:W-:Y:S01]  /*6ba0*/  LOP3.LUT R40, R73, 0xffff0000, RZ, 0xc0, !PT ;  /* 0xffff000049287812 */ /* 0x000fe200078ec0ff */
[----:B------:R-:W-:Y:S01]  /*6bb0*/  FFMA R26, R41, R43, R26 ;  /* 0x0000002b291a7223 */ /* 0x000fe2000000001a */
[----:B------:R-:W-:Y:S01]  /*6bc0*/  FMUL R31, R38, R31 ;  /* 0x0000001f261f7220 */ /* 0x000fe20000400000 */
[----:B------:R-:W-:Y:S01]  /*6bd0*/  SHF.L.U32 R43, R74, 0x10, RZ ;  /* 0x000000104a2b7819 */ /* 0x000fe200000006ff */
[----:B------:R-:W-:Y:S01]  /*6be0*/  FMUL R28, R38, R32 ;  /* 0x00000020261c7220 */ /* 0x000fe20000400000 */
[----:B------:R-:W-:Y:S01]  /*6bf0*/  LOP3.LUT R42, R74, 0xffff0000, RZ, 0xc0, !PT ;  /* 0xffff00004a2a7812 */ /* 0x000fe200078ec0ff */
[C---:B------:R-:W-:Y:S01]  /*6c00*/  FMUL R29, R38.reuse, R33 ;  /* 0x00000021261d7220 */ /* 0x040fe20000400000 */
[----:B------:R-:W-:Y:S01]  /*6c10*/  SHF.L.U32 R45, R75, 0x10, RZ ;  /* 0x000000104b2d7819 */ /* 0x000fe200000006ff */
[C---:B------:R-:W-:Y:S01]  /*6c20*/  FMUL R30, R38.reuse, R34 ;  /* 0x00000022261e7220 */ /* 0x040fe20000400000 */
[----:B------:R-:W-:Y:S01]  /*6c30*/  FFMA R31, R41, R40, R31 ;  /* 0x00000028291f7223 */ /* 0x000fe2000000001f */
[----:B------:R-:W-:Y:S01]  /*6c40*/  FMUL R35, R38, R35 ;  /* 0x0000002326237220 */ /* 0x000fe20000400000 */
[----:B------:R-:W-:Y:S01]  /*6c50*/  F2FP.BF16.F32.PACK_AB R69, R23, R18 ;  /* 0x000000121745723e */ /* 0x000fe200000010ff */
[----:B------:R-:W-:Y:S01]  /*6c60*/  FFMA R28, R41, R43, R28 ;  /* 0x0000002b291c7223 */ /* 0x000fe2000000001c */
[----:B------:R-:W-:Y:S01]  /*6c70*/  F2FP.BF16.F32.PACK_AB R70, R21, R20 ;  /* 0x000000141546723e */ /* 0x000fe200000010ff */
[----:B------:R-:W-:Y:S01]  /*6c80*/  FFMA R29, R41, R42, R29 ;  /* 0x0000002a291d7223 */ /* 0x000fe2000000001d */
[----:B------:R-:W-:Y:S01]  /*6c90*/  F2FP.BF16.F32.PACK_AB R71, R27, R22 ;  /* 0x000000161b47723e */ /* 0x000fe200000010ff */
[C---:B------:R-:W-:Y:S01]  /*6ca0*/  FFMA R30, R41.reuse, R45, R30 ;  /* 0x0000002d291e7223 */ /* 0x040fe2000000001e */
[----:B------:R-:W-:Y:S01]  /*6cb0*/  FFMA R35, R41, R44, R35 ;  /* 0x0000002c29237223 */ /* 0x000fe20000000023 */
[----:B------:R-:W-:Y:S02]  /*6cc0*/  F2FP.BF16.F32.PACK_AB R104, R25, R24 ;  /* 0x000000181968723e */ /* 0x000fe400000010ff */
[----:B------:R1:W-:Y:S01]  /*6cd0*/  STS.128 [R47+0x20], R68 ;  /* 0x000020442f007388 */ /* 0x0003e20000000c00 */
[----:B------:R-:W-:Y:S02]  /*6ce0*/  F2FP.BF16.F32.PACK_AB R105, R31, R26 ;  /* 0x0000001a1f69723e */ /* 0x000fe400000010ff */
[----:B------:R-:W-:Y:S02]  /*6cf0*/  F2FP.BF16.F32.PACK_AB R106, R29, R28 ;  /* 0x0000001c1d6a723e */ /* 0x000fe400000010ff */
[----:B------:R-:W-:Y:S05]  /*6d00*/  F2FP.BF16.F32.PACK_AB R107, R35, R30 ;  /* 0x0000001e236b723e */ /* 0x000fea00000010ff */
[----:B------:R1:W-:Y:S01]  /*6d10*/  STS.128 [R46+0x10], R104 ;  /* 0x000010682e007388 */ /* 0x0003e20000000c00 */
[----:B------:R-:W-:Y:S01]  /*6d20*/  @!PT LDS RZ, [RZ] ;  /* 0x00000000fffff984 */ /* 0x000fe20000000800 */
[----:B------:R-:W-:Y:S01]  /*6d30*/  @!PT LDS RZ, [RZ] ;  /* 0x00000000fffff984 */ /* 0x000fe20000000800 */
[----:B------:R-:W-:Y:S01]  /*6d40*/  @!PT LDS RZ, [RZ] ;  /* 0x00000000fffff984 */ /* 0x000fe20000000800 */
[----:B------:R-:W-:Y:S01]  /*6d50*/  @!PT LDS RZ, [RZ] ;  /* 0x00000000fffff984 */ /* 0x000fe20000000800 */
[----:B------:R2:W-:Y:S07]  /*6d60*/  MEMBAR.ALL.CTA ;  /* 0x0000000000007992 */ /* 0x0005ee0000008000 */
[----:B--2---:R-:W2:Y:S02]  /*6d70*/  FENCE.VIEW.ASYNC.S ;  /* 0x00000000000073c6 */ /* 0x004ea40000000000 */
[----:B--2---:R-:W-:Y:S06]  /*6d80*/  BAR.SYNC.DEFER_BLOCKING 0x1, 0x80 ;  /* 0x0042000000007b1d */ /* 0x004fec0000010000 */
[----:B------:R-:W-:Y:S05]  /*6d90*/  @P0 BRA `(.L_x_102) ;  /* 0x0000000000240947 */ /* 0x000fea0003800000 */
[----:B------:R-:W2:Y:S01]  /*6da0*/  LDCU.64 UR6, c[0x0][0x348] ;  /* 0x00006900ff0677ac */ /* 0x000ea20008000a00 */
[----:B------:R-:W-:Y:S01]  /*6db0*/  R2UR UR5, R109 ;  /* 0x000000006d0572ca */ /* 0x000fe200000e0000 */
[----:B------:R-:W-:Y:S11]  /*6dc0*/  UMOV UR51, UR36 ;  /* 0x0000002400337c82 */ /* 0x000ff60008000000 */
[----:B------:R-:W-:Y:S01]  /*6dd0*/  @!UPT UIADD3 URZ, UPT, UPT, URZ, URZ, URZ ;  /* 0x000000fffffff290 */ /* 0x000fe2000fffe0ff */
[----:B------:R-:W-:Y:S02]  /*6de0*/  UIADD3 UR48, UPT, UPT, UR47, 0x200, UR5 ;  /* 0x000002002f307890 */ /* 0x000fe4000fffe005 */
[----:B--2---:R-:W-:Y:S04]  /*6df0*/  UIADD3 UR4, UP0, UPT, UR6, 0x680, URZ ;  /* 0x0000068006047890 */ /* 0x004fe8000ff1e0ff */
[----:B------:R-:W-:Y:S09]  /*6e00*/  UIADD3.X UR5, UPT, UPT, URZ, UR7, URZ, UP0, !UPT ;  /* 0x00000007ff057290 */ /* 0x000ff200087fe4ff */
[----:B------:R2:W-:Y:S02]  /*6e10*/  UTMASTG.3D [UR48], [UR4] ;  /* 0x00000030040073b5 */ /* 0x0005e40008010000 */
[----:B--2---:R0:W-:Y:S02]  /*6e20*/  UTMACMDFLUSH ;  /* 0x00000000000079b7 */ /* 0x0041e40000000000 */
.L_x_102:
[----:B------:R-:W-:Y:S05]  /*6e30*/  BSYNC.RECONVERGENT B0 ;  /* 0x0000000000007941 */ /* 0x000fea0003800200 */
.L_x_101:
[----:B------:R-:W-:Y:S01]  /*6e40*/  UIADD3 UR44, UPT, UPT, UR46, 0x1, URZ ;  /* 0x000000012e2c7890 */ /* 0x000fe2000fffe0ff */
[----:B------:R-:W-:Y:S03]  /*6e50*/  BSSY.RECONVERGENT B0, `(.L_x_103) ;  /* 0x0000005000007945 */ /* 0x000fe60003800200 */
[----:B------:R-:W-:Y:S04]  /*6e60*/  UISETP.NE.AND UP0, UPT, UR44, 0x3, UPT ;  /* 0x000000032c00788c */ /* 0x000fe8000bf05270 */
[----:B------:R-:W-:Y:S01]  /*6e70*/  USEL UR45, UR44, URZ, UP0 ;  /* 0x000000ff2c2d7287 */ /* 0x000fe20008000000 */
[----:B------:R-:W-:Y:S11]  /*6e80*/  @P0 BRA `(.L_x_104) ;  /* 0x0000000000040947 */ /* 0x000ff60003800000 */
[----:B------:R-:W-:Y:S04]  /*6e90*/  DEPBAR.LE SB0, 0x1 ;  /* 0x000080400000791a */ /* 0x000fe80000000000 */
.L_x_104:
[----:B------:R-:W-:Y:S05]  /*6ea0*/  BSYNC.RECONVERGENT B0 ;  /* 0x0000000000007941 */ /* 0x000fea0003800200 */
.L_x_103:
[----:B------:R-:W-:Y:S01]  /*6eb0*/  BAR.SYNC.DEFER_BLOCKING 0x1, 0x80 ;  /* 0x0042000000007b1d */ /* 0x000fe20000010000 */
[----:B------:R-:W-:Y:S01]  /*6ec0*/  ISETP.NE.AND P1, PT, R103, RZ, PT ;  /* 0x000000ff6700720c */ /* 0x000fe20003f25270 */
[----:B------:R-:W-:Y:S01]  /*6ed0*/  UISETP.NE.AND UP0, UPT, UR53, URZ, UPT ;  /* 0x000000ff3500728c */ /* 0x000fe2000bf05270 */
[----:B------:R-:W-:Y:S11]  /*6ee0*/  LEA R2, R111, UR47, 0x3 ;  /* 0x0000002f6f027c11 */ /* 0x000ff6000f8e18ff */
[----:B------:R-:W-:Y:S01]  /*6ef0*/  @P1 SHF.L.U32 R3, R112, 0x1f, RZ ;  /* 0x0000001f70031819 */ /* 0x000fe200000006ff */
[----:B------:R-:W-:Y:S06]  /*6f00*/  BRA.U !UP0, `(.L_x_105) ;  /* 0x0000000108247547 */ /* 0x000fec000b800000 */
[----:B------:R-:W-:Y:S01]  /*6f10*/  IMAD.U32 R5, RZ, RZ, UR52 ;  /* 0x00000034ff057e24 */ /* 0x000fe2000f8e00ff */
[----:B------:R-:W-:Y:S01]  /*6f20*/  MOV R0, UR54 ;  /* 0x0000003600007c02 */ /* 0x000fe20008000f00 */
[----:B------:R-:W-:Y:S03]  /*6f30*/  UIADD3 UR4, UPT, UPT, UR52, 0x1, URZ ;  /* 0x0000000134047890 */ /* 0x000fe6000fffe0ff */
[----:B------:R-:W-:Y:S01]  /*6f40*/  @P1 LEA R5, R5, UR47, 0x3 ;  /* 0x0000002f05051c11 */ /* 0x000fe2000f8e18ff */
[----:B------:R-:W-:Y:S04]  /*6f50*/  UISETP.NE.AND UP0, UPT, UR4, 0x3, UPT ;  /* 0x000000030400788c */ /* 0x000fe8000bf05270 */
[----:B------:R-:W-:Y:S01]  /*6f60*/  @P1 VIADD R5, R5, 0x58 ;  /* 0x0000005805051836 */ /* 0x000fe20000000000 */
[----:B------:R-:W-:Y:S04]  /*6f70*/  USEL UR52, UR4, URZ, UP0 ;  /* 0x000000ff04347287 */ /* 0x000fe80008000000 */
[----:B------:R-:W-:Y:S04]  /*6f80*/  @P1 PRMT R0, R0, 0x654, R5 ;  /* 0x0000065400001816 */ /* 0x000fe80000000005 */
[----:B------:R2:W-:Y:S04]  /*6f90*/  @P1 SYNCS.ARRIVE.TRANS64.RED.A1T0 RZ, [R0+URZ], RZ ;  /* 0x000000ff00ff19a7 */ /* 0x0005e800081004ff */
.L_x_105:
[----:B------:R-:W4:Y:S01]  /*6fa0*/  @P1 SYNCS.PHASECHK.TRANS64.TRYWAIT P0, [R2+URZ+0x40], R3 ;  /* 0x00004003020015a7 */ /* 0x000f2200080011ff */
[----:B------:R-:W-:Y:S01]  /*6fb0*/  BSSY B1, `(.L_x_106) ;  /* 0x0000015000017945 */ /* 0x000fe20003800000 */
[----:B----4-:R-:W-:Y:S03]  /*6fc0*/  @P1 SEL R110, RZ, 0x1, !P0 ;  /* 0x00000001ff6e1807 */ /* 0x010fe60004000000 */
[----:B------:R-:W-:Y:S05]  /*6fd0*/  @!P1 BRA `(.L_x_107) ;  /* 0x0000000000489947 */ /* 0x000fea0003800000 */
[----:B------:R-:W-:Y:S01]  /*6fe0*/  ISETP.NE.AND P1, PT, R113, RZ, PT ;  /* 0x000000ff7100720c */ /* 0x000fe20003f25270 */
[----:B------:R-:W-:Y:S01]  /*6ff0*/  BSSY B0, `(.L_x_108) ;  /* 0x000000a000007945 */ /* 0x000fe20003800000 */
[----:B------:R-:W-:Y:S11]  /*7000*/  ISETP.NE.AND P0, PT, R110, RZ, PT ;  /* 0x000000ff6e00720c */ /* 0x000ff60003f05270 */
[----:B------:R-:W-:Y:S04]  /*7010*/  @P1 IMAD R111, R111, 0x2000, R96 ;  /* 0x000020006f6f1824 */ /* 0x000fe800078e0260 */
[----:B------:R-:W-:Y:S01]  /*7020*/  @P1 IMAD.IADD R4, R81, 0x1, R111 ;  /* 0x0000000151041824 */ /* 0x000fe200078e026f */
[----:B------:R-:W-:Y:S03]  /*7030*/  @P1 IADD3 R3, PT, PT, R80, R111, RZ ;  /* 0x0000006f50031210 */ /* 0x000fe60007ffe0ff */
[----:B--2---:R-:W-:Y:S01]  /*7040*/  @P1 IMAD.IADD R0, R95, 0x1, R4 ;  /* 0x000000015f001824 */ /* 0x004fe200078e0204 */
[----:B------:R-:W-:Y:S06]  /*7050*/  @P0 BRA `(.L_x_109) ;  /* 0x00000000000c0947 */ /* 0x000fec0003800000 */
[----:B------:R-:W-:Y:S04]  /*7060*/  SHF.L.U32 R5, R112, 0x1f, RZ ;  /* 0x0000001f70057819 */ /* 0x000fe800000006ff */
[----:B------:R-:W2:Y:S02]  /*7070*/  SYNCS.PHASECHK.TRANS64.TRYWAIT P0, [R2+URZ+0x40], R5 ;  /* 0x00004005020075a7 */ /* 0x000ea400080011ff */
[----:B--2---:R-:W-:Y:S05]  /*7080*/  @!P0 BRA `(.L_x_110) ;  /* 0x00000018003c8947 */ /* 0x004fea0003800000 */
.L_x_109:
[----:B------:R-:W-:Y:S05]  /*7090*/  BSYNC B0 ;  /* 0x0000000000007941 */ /* 0x000fea0003800000 */
.L_x_108:
[----:B------:R-:W-:Y:S11]  /*70a0*/  ISETP.NE.AND P0, PT, R113, RZ, PT ;  /* 0x000000ff7100720c */ /* 0x000ff60003f05270 */
[----:B------:R-:W-:Y:S02]  /*70b0*/  @!UPT UIADD3 URZ, UPT, UPT, URZ, URZ, URZ ;  /* 0x000000fffffff290 */ /* 0x000fe4000fffe0ff */
[----:B------:R4:W1:Y:S04]  /*70c0*/  @P0 LDS.128 R48, [R111] ;  /* 0x000000006f300984 */ /* 0x0008680000000c00 */
[----:B------:R4:W1:Y:S04]  /*70d0*/  @P0 LDS.128 R64, [R3+0x20] ;  /* 0x0000200003400984 */ /* 0x0008680000000c00 */
[----:B------:R4:W1:Y:S04]  /*70e0*/  @P0 LDS.128 R56, [R4+0x10] ;  /* 0x0000100004380984 */ /* 0x0008680000000c00 */
[----:B------:R4:W1:Y:S02]  /*70f0*/  @P0 LDS.128 R72, [R0+0x10] ;  /* 0x0000100000480984 */ /* 0x0008640000000c00 */
.L_x_107:
[----:B------:R-:W-:Y:S05]  /*7100*/  BSYNC B1 ;  /* 0x0000000000017941 */ /* 0x000fea0003800000 */
.L_x_106:
[----:B--2-4-:R-:W-:Y:S05]  /*7110*/  VIADD R0, R39, 0x20 ;  /* 0x0000002027007836 */ /* 0x014fea0000000000 */
[----:B------:R-:W-:Y:S04]  /*7120*/  SHF.R.U32.HI R0, RZ, 0x15, R0 ;  /* 0x00000015ff007819 */ /* 0x000fe80000011600 */
[----:B------:R-:W-:Y:S11]  /*7130*/  LOP3.LUT P0, RZ, R0, 0x3, R85, 0x48, !PT ;  /* 0x0000000300ff7812 */ /* 0x000ff60007804855 */
[----:B------:R-:W-:Y:S02]  /*7140*/  @!UPT UIADD3 URZ, UPT, UPT, URZ, URZ, URZ ;  /* 0x000000fffffff290 */ /* 0x000fe4000fffe0ff */
[----:B------:R-:W-:Y:S05]  /*7150*/  @!P0 BRA `(.L_x_111) ;  /* 0x0000000000408947 */ /* 0x000fea0003800000 */
[----:B------:R-:W2:Y:S01]  /*7160*/  LDCU.64 UR8, c[0x4][0x70] ;  /* 0x01000e00ff0877ac */ /* 0x000ea20008000a00 */
[----:B------:R-:W-:Y:S01]  /*7170*/  MOV R3, 0x0 ;  /* 0x0000000000037802 */ /* 0x000fe20000000f00 */
[----:B------:R-:W-:Y:S02]  /*7180*/  HFMA2 R12, -RZ, RZ, 0, 5.9604644775390625e-08 ;  /* 0x00000001ff0c7431 */ /* 0x000fe400000001ff */
[----:B------:R-:W-:Y:S02]  /*7190*/  IMAD.MOV.U32 R8, RZ, RZ, 0x192 ;  /* 0x00000192ff087424 */ /* 0x000fe400078e00ff */
[----:B------:R-:W-:Y:S01]  /*71a0*/  IMAD.MOV.U32 R13, RZ, RZ, RZ ;  /* 0x000000ffff0d7224 */ /* 0x000fe200078e00ff */
[----:B------:R-:W4:Y:S01]  /*71b0*/  LDCU.64 UR6, c[0x4][0x78] ;  /* 0x01000f00ff0677ac */ /* 0x000f220008000a00 */
[----:B------:R-:W1:Y:S01]  /*71c0*/  LDC.64 R2, c[0x4][R3] ;  /* 0x0100000003027b82 */ /* 0x000e620000000a00 */
[----:B------:R-:W5:Y:S01]  /*71d0*/  LDCU.64 UR4, c[0x4][0x10] ;  /* 0x01000200ff0477ac */ /* 0x000f620008000a00 */
[----:B--2---:R-:W-:Y:S01]  /*71e0*/  MOV R5, UR9 ;  /* 0x0000000900057c02 */ /* 0x004fe20008000f00 */
[----:B------:R-:W-:Y:S01]  /*71f0*/  IMAD.U32 R4, RZ, RZ, UR8 ;  /* 0x00000008ff047e24 */ /* 0x000fe2000f8e00ff */
[----:B----4-:R-:W-:Y:S01]  /*7200*/  MOV R7, UR7 ;  /* 0x0000000700077c02 */ /* 0x010fe20008000f00 */
[----:B------:R-:W-:Y:S01]  /*7210*/  IMAD.U32 R6, RZ, RZ, UR6 ;  /* 0x00000006ff067e24 */ /* 0x000fe2000f8e00ff */
[----:B-----5:R-:W-:Y:S01]  /*7220*/  MOV R11, UR5 ;  /* 0x00000005000b7c02 */ /* 0x020fe20008000f00 */
[----:B------:R-:W-:Y:S02]  /*7230*/  IMAD.U32 R10, RZ, RZ, UR4 ;  /* 0x00000004ff0a7e24 */ /* 0x000fe4000f8e00ff */
[----:B------:R-:W-:Y:S07]  /*7240*/  LEPC R20, `(.L_x_111) ;  /* 0x000000001014794e */ /* 0x000fee0000000000 */
[----:B-1-3--:R-:W-:Y:S05]  /*7250*/  CALL.ABS.NOINC R2 ;  /* 0x0000000002007343 */ /* 0x00afea0003c00000 */
.L_x_111:
[----:B------:R-:W-:Y:S01]  /*7260*/  ISETP.NE.AND P0, PT, R97, RZ, PT ;  /* 0x000000ff6100720c */ /* 0x000fe20003f05270 */
[----:B------:R-:W-:Y:S05]  /*7270*/  WARPSYNC.ALL ;  /* 0x0000000000007948 */ /* 0x000fea0003800000 */
[----:B------:R-:W-:Y:S01]  /*7280*/  R2UR UR4, R39 ;  /* 0x00000000270472ca */ /* 0x000fe200000e0000 */
[----:B------:R-:W-:Y:S01]  /*7290*/  BSSY.RECONVERGENT B0, `(.L_x_112) ;  /* 0x0000091000007945 */ /* 0x000fe20003800200 */
[----:B------:R-:W-:Y:S02]  /*72a0*/  R2UR UR5, R108 ;  /* 0x000000006c0572ca */ /* 0x000fe400000e0000 */
[C---:B-1----:R-:W-:Y:S02]  /*72b0*/  SHF.L.U32 R40, R48.reuse, 0x10, RZ ;  /* 0x0000001030287819 */ /* 0x042fe400000006ff */
[----:B------:R-:W-:Y:S02]  /*72c0*/  LOP3.LUT R42, R48, 0xffff0000, RZ, 0xc0, !PT ;  /* 0xffff0000302a7812 */ /* 0x000fe400078ec0ff */
[C---:B------:R-:W-:Y:S02]  /*72d0*/  SHF.L.U32 R43, R49.reuse, 0x10, RZ ;  /* 0x00000010312b7819 */ /* 0x040fe400000006ff */
[----:B------:R-:W-:Y:S02]  /*72e0*/  LOP3.LUT R44, R49, 0xffff0000, RZ, 0xc0, !PT ;  /* 0xffff0000312c7812 */ /* 0x000fe400078ec0ff */
[C---:B------:R-:W-:Y:S01]  /*72f0*/  SHF.L.U32 R45, R50.reuse, 0x10, RZ ;  /* 0x00000010322d7819 */ /* 0x040fe200000006ff */
[----:B------:R-:W1:Y:S01]  /*7300*/  LDTM.x32 R4, tmem[UR4+0x20] ;  /* 0x00002004000479ee */ /* 0x000e6200082c0000 */
[----:B---3--:R-:W-:Y:S01]  /*7310*/  LOP3.LUT R46, R50, 0xffff0000, RZ, 0xc0, !PT ;  /* 0xffff0000322e7812 */ /* 0x008fe200078ec0ff */
[----:B------:R-:W-:Y:S01]  /*7320*/  USHF.L.U32 UR4, UR45, 0xd, URZ ;  /* 0x0000000d2d047899 */ /* 0x000fe200080006ff */
[C---:B------:R-:W-:Y:S01]  /*7330*/  SHF.L.U32 R47, R51.reuse, 0x10, RZ ;  /* 0x00000010332f7819 */ /* 0x040fe200000006ff */
[----:B------:R-:W-:Y:S01]  /*7340*/  NOP ;  /* 0x0000000000007918 */ /* 0x000fe20000000000 */
[----:B------:R-:W-:Y:S01]  /*7350*/  LOP3.LUT R49, R51, 0xffff0000, RZ, 0xc0, !PT ;  /* 0xffff000033317812 */ /* 0x000fe200078ec0ff */
[----:B------:R-:W-:Y:S01]  /*7360*/  UIADD3 UR5, UPT, UPT, UR5, 0xc0, URZ ;  /* 0x000000c005057890 */ /* 0x000fe2000fffe0ff */
[C---:B------:R-:W-:Y:S02]  /*7370*/  SHF.L.U32 R48, R56.reuse, 0x10, RZ ;  /* 0x0000001038307819 */ /* 0x040fe400000006ff */
[----:B------:R-:W-:Y:S01]  /*7380*/  LOP3.LUT R51, R56, 0xffff0000, RZ, 0xc0, !PT ;  /* 0xffff000038337812 */ /* 0x000fe200078ec0ff */
[----:B------:R-:W-:Y:S01]  /*7390*/  UPRMT UR5, UR54, 0x654, UR5 ;  /* 0x0000065436057896 */ /* 0x000fe20008000005 */
[C---:B------:R-:W-:Y:S02]  /*73a0*/  SHF.L.U32 R50, R57.reuse, 0x10, RZ ;  /* 0x0000001039327819 */ /* 0x040fe400000006ff */
[----:B------:R-:W-:Y:S02]  /*73b0*/  LOP3.LUT R52, R57, 0xffff0000, RZ, 0xc0, !PT ;  /* 0xffff000039347812 */ /* 0x000fe400078ec0ff */
[----:B------:R-:W-:Y:S02]  /*73c0*/  IADD3 R117, PT, PT, R96, UR4, RZ ;  /* 0x0000000460757c10 */ /* 0x000fe4000fffe0ff */
[C---:B------:R-:W-:Y:S02]  /*73d0*/  SHF.L.U32 R53, R58.reuse, 0x10, RZ ;  /* 0x000000103a357819 */ /* 0x040fe400000006ff */
[----:B------:R-:W-:Y:S01]  /*73e0*/  LOP3.LUT R54, R58, 0xffff0000, RZ, 0xc0, !PT ;  /* 0xffff00003a367812 */ /* 0x000fe200078ec0ff */
[----:B-1----:R-:W-:Y:S01]  /*73f0*/  SYNCS.ARRIVE.TRANS64.RED.A1T0 RZ, [UR5], RZ ;  /* 0x000000ffffff79a7 */ /* 0x002fe20008100405 */
[C---:B------:R-:W-:Y:S02]  /*7400*/  SHF.L.U32 R55, R59.reuse, 0x10, RZ ;  /* 0x000000103b377819 */ /* 0x040fe400000006ff */
[----:B------:R-:W-:Y:S01]  /*7410*/  LOP3.LUT R56, R59, 0xffff0000, RZ, 0xc0, !PT ;  /* 0xffff00003b387812 */ /* 0x000fe200078ec0ff */
[C---:B------:R-:W-:Y:S01]  /*7420*/  FMUL R4, R38.reuse, R4 ;  /* 0x0000000426047220 */ /* 0x040fe20000400000 */
[----:B------:R-:W-:Y:S01]  /*7430*/  IADD3 R116, PT, PT, R81, R117, RZ ;  /* 0x0000007551747210 */ /* 0x000fe20007ffe0ff */
[----:B------:R-:W-:Y:S01]  /*7440*/  FMUL R5, R38, R5 ;  /* 0x0000000526057220 */ /* 0x000fe20000400000 */
[----:B------:R-:W-:Y:S01]  /*7450*/  SHF.L.U32 R57, R64, 0x10, RZ ;  /* 0x0000001040397819 */ /* 0x000fe200000006ff */
[----:B------:R-:W-:Y:S01]  /*7460*/  FMUL R6, R38, R6 ;  /* 0x0000000626067220 */ /* 0x000fe20000400000 */
[----:B------:R-:W-:Y:S01]  /*7470*/  IADD3 R117, PT, PT, R80, R117, RZ ;  /* 0x0000007550757210 */ /* 0x000fe20007ffe0ff */
[----:B------:R-:W-:Y:S01]  /*7480*/  FMUL R7, R38, R7 ;  /* 0x0000000726077220 */ /* 0x000fe20000400000 */
[----:B------:R-:W-:Y:S01]  /*7490*/  LOP3.LUT R58, R64, 0xffff0000, RZ, 0xc0, !PT ;  /* 0xffff0000403a7812 */ /* 0x000fe200078ec0ff */
[----:B------:R-:W-:Y:S01]  /*74a0*/  FFMA R4, R41, R40, R4 ;  /* 0x0000002829047223 */ /* 0x000fe20000000004 */
[C---:B------:R-:W-:Y:S01]  /*74b0*/  SHF.L.U32 R59, R65.reuse, 0x10, RZ ;  /* 0x00000010413b7819 */ /* 0x040fe200000006ff */
[----:B------:R-:W-:Y:S01]  /*74c0*/  FMUL R8, R38, R8 ;  /* 0x0000000826087220 */ /* 0x000fe20000400000 */
[----:B------:R-:W-:Y:S01]  /*74d0*/  LOP3.LUT R60, R65, 0xffff0000, RZ, 0xc0, !PT ;  /* 0xffff0000413c7812 */ /* 0x000fe200078ec0ff */
[C---:B------:R-:W-:Y:S01]  /*74e0*/  FFMA R5, R41.reuse, R42, R5 ;  /* 0x0000002a29057223 */ /* 0x040fe20000000005 */
[----:B------:R-:W-:Y:S01]  /*74f0*/  SHF.L.U32 R61, R66, 0x10, RZ ;  /* 0x00000010423d7819 */ /* 0x000fe200000006ff */
[----:B------:R-:W-:Y:S01]  /*7500*/  FFMA R6, R41, R43, R6 ;  /* 0x0000002b29067223 */ /* 0x000fe20000000006 */
[----:B------:R-:W-:Y:S01]  /*7510*/  IADD3 R118, PT, PT, R95, R116, RZ ;  /* 0x000000745f767210 */ /* 0x000fe20007ffe0ff */
[----:B------:R-:W-:Y:S01]  /*7520*/  FFMA R7, R41, R44, R7 ;  /* 0x0000002c29077223 */ /* 0x000fe20000000007 */
[----:B------:R-:W-:Y:S01]  /*7530*/  F2FP.BF16.F32.PACK_AB R80, R5, R4 ;  /* 0x000000040550723e */ /* 0x000fe200000010ff */
[----:B------:R-:W-:Y:S01]  /*7540*/  FFMA R8, R41, R45, R8 ;  /* 0x0000002d29087223 */ /* 0x000fe20000000008 */
[C---:B------:R-:W-:Y:S01]  /*7550*/  FMUL R9, R38.reuse, R9 ;  /* 0x0000000926097220 */ /* 0x040fe20000400000 */
[C---:B------:R-:W-:Y:S01]  /*7560*/  FMUL R0, R38.reuse, R10 ;  /* 0x0000000a26007220 */ /* 0x040fe20000400000 */
[----:B------:R-:W-:Y:S01]  /*7570*/  F2FP.BF16.F32.PACK_AB R81, R7, R6 ;  /* 0x000000060751723e */ /* 0x000fe200000010ff */
[----:B------:R-:W-:Y:S01]  /*7580*/  FMUL R2, R38, R11 ;  /* 0x0000000b26027220 */ /* 0x000fe20000400000 */
[C---:B------:R-:W-:Y:S01]  /*7590*/  FFMA R9, R41.reuse, R46, R9 ;  /* 0x0000002e29097223 */ /* 0x040fe20000000009 */
[C---:B------:R-:W-:Y:S01]  /*75a0*/  FFMA R0, R41.reuse, R47, R0 ;  /* 0x0000002f29007223 */ /* 0x040fe20000000000 */
[----:B------:R-:W-:Y:S01]  /*75b0*/  LOP3.LUT R62, R66, 0xffff0000, RZ, 0xc0, !PT ;  /* 0xffff0000423e7812 */ /* 0x000fe200078ec0ff */
[----:B------:R-:W-:Y:S01]  /*75c0*/  FFMA R2, R41, R49, R2 ;  /* 0x0000003129027223 */ /* 0x000fe20000000002 */
[C---:B------:R-:W-:Y:S01]  /*75d0*/  FMUL R3, R38.reuse, R12 ;  /* 0x0000000c26037220 */ /* 0x040fe20000400000 */
[----:B------:R-:W-:Y:S01]  /*75e0*/  F2FP.BF16.F32.PACK_AB R82, R9, R8 ;  /* 0x000000080952723e */ /* 0x000fe200000010ff */
[C---:B------:R-:W-:Y:S01]  /*75f0*/  FMUL R10, R38.reuse, R13 ;  /* 0x0000000d260a7220 */ /* 0x040fe20000400000 */
[----:B------:R-:W-:Y:S01]  /*7600*/  FMUL R11, R38, R14 ;  /* 0x0000000e260b7220 */ /* 0x000fe20000400000 */
[----:B------:R-:W-:Y:S01]  /*7610*/  F2FP.BF16.F32.PACK_AB R83, R2, R0 ;  /* 0x000000000253723e */ /* 0x000fe200000010ff */
[C---:B------:R-:W-:Y:S01]  /*7620*/  FFMA R3, R41.reuse, R48, R3 ;  /* 0x0000003029037223 */ /* 0x040fe20000000003 */
[----:B------:R-:W-:Y:S01]  /*7630*/  FFMA R10, R41, R51, R10 ;  /* 0x00000033290a7223 */ /* 0x000fe2000000000a */
[C---:B------:R-:W-:Y:S01]  /*7640*/  FMUL R15, R38.reuse, R15 ;  /* 0x0000000f260f7220 */ /* 0x040fe20000400000 */
[C---:B------:R-:W-:Y:S01]  /*7650*/  FMUL R12, R38.reuse, R16 ;  /* 0x00000010260c7220 */ /* 0x040fe20000400000 */
[----:B------:R1:W-:Y:S01]  /*7660*/  STS.128 [R96+UR4], R80 ;  /* 0x0000005060007988 */ /* 0x0003e20008000c04 */
[C---:B------:R-:W-:Y:S01]  /*7670*/  SHF.L.U32 R63, R67.reuse, 0x10, RZ ;  /* 0x00000010433f7819 */ /* 0x040fe200000006ff */
[----:B------:R-:W-:Y:S01]  /*7680*/  FMUL R13, R38, R17 ;  /* 0x00000011260d7220 */ /* 0x000fe20000400000 */
[----:B------:R-:W-:Y:S01]  /*7690*/  LOP3.LUT R64, R67, 0xffff0000, RZ, 0xc0, !PT ;  /* 0xffff000043407812 */ /* 0x000fe200078ec0ff */
[C---:B------:R-:W-:Y:S01]  /*76a0*/  FFMA R11, R41.reuse, R50, R11 ;  /* 0x00000032290b7223 */ /* 0x040fe2000000000b */
[----:B------:R-:W-:Y:S01]  /*76b0*/  SHF.L.U32 R65, R72, 0x10, RZ ;  /* 0x0000001048417819 */ /* 0x000fe200000006ff */
[C---:B------:R-:W-:Y:S01]  /*76c0*/  FFMA R15, R41.reuse, R52, R15 ;  /* 0x00000034290f7223 */ /* 0x040fe2000000000f */
[----:B------:R-:W-:Y:S01]  /*76d0*/  F2FP.BF16.F32.PACK_AB R104, R10, R3 ;  /* 0x000000030a68723e */ /* 0x000fe200000010ff */
[C---:B------:R-:W-:Y:S01]  /*76e0*/  FFMA R12, R41.reuse, R53, R12 ;  /* 0x00000035290c7223 */ /* 0x040fe2000000000c */
[C---:B------:R-:W-:Y:S01]  /*76f0*/  FFMA R13, R41.reuse, R54, R13 ;  /* 0x00000036290d7223 */ /* 0x040fe2000000000d */
[C---:B------:R-:W-:Y:S01]  /*7700*/  FMUL R14, R38.reuse, R18 ;  /* 0x00000012260e7220 */ /* 0x040fe20000400000 */
[C---:B------:R-:W-:Y:S01]  /*7710*/  FMUL R19, R38.reuse, R19 ;  /* 0x0000001326137220 */ /* 0x040fe20000400000 */
[C---:B------:R-:W-:Y:S01]  /*7720*/  FMUL R16, R38.reuse, R20 ;  /* 0x0000001426107220 */ /* 0x040fe20000400000 */
[C---:B------:R-:W-:Y:S01]  /*7730*/  FMUL R17, R38.reuse, R21 ;  /* 0x0000001526117220 */ /* 0x040fe20000400000 */
[C---:B------:R-:W-:Y:S01]  /*7740*/  FFMA R14, R41.reuse, R55, R14 ;  /* 0x00000037290e7223 */ /* 0x040fe2000000000e */
        /* <DEDUP_REMOVED lines=9> */
[----:B------:R-:W-:Y:S01]  /*77e0*/  FFMA R23, R41, R60, R23 ;  /* 0x0000003c29177223 */ /* 0x000fe20000000017 */
[C---:B------:R-:W-:Y:S01]  /*77f0*/  FMUL R27, R38.reuse, R27 ;  /* 0x0000001b261b7220 */ /* 0x040fe20000400000 */
[----:B------:R-:W-:Y:S01]  /*7800*/  F2FP.BF16.F32.PACK_AB R105, R15, R11 ;  /* 0x0000000b0f69723e */ /* 0x000fe200000010ff */
[----:B------:R-:W-:Y:S01]  /*7810*/  FFMA R20, R41, R61, R20 ;  /* 0x0000003d29147223 */ /* 0x000fe20000000014 */
[----:B------:R-:W-:Y:S01]  /*7820*/  F2FP.BF16.F32.PACK_AB R106, R13, R12 ;  /* 0x0000000c0d6a723e */ /* 0x000fe200000010ff */
[----:B------:R-:W-:Y:S01]  /*7830*/  FMUL R24, R38, R28 ;  /* 0x0000001c26187220 */ /* 0x000fe20000400000 */
[----:B------:R-:W-:Y:S01]  /*7840*/  F2FP.BF16.F32.PACK_AB R107, R19, R14 ;  /* 0x0000000e136b723e */ /* 0x000fe200000010ff */
[----:B------:R-:W-:Y:S01]  /*7850*/  FFMA R21, R41, R62, R21 ;  /* 0x0000003e29157223 */ /* 0x000fe20000000015 */
[----:B------:R-:W-:Y:S01]  /*7860*/  LOP3.LUT R66, R72, 0xffff0000, RZ, 0xc0, !PT ;  /* 0xffff000048427812 */ /* 0x000fe200078ec0ff */
[C---:B------:R-:W-:Y:S01]  /*7870*/  FMUL R25, R38.reuse, R29 ;  /* 0x0000001d26197220 */ /* 0x040fe20000400000 */
[----:B------:R-:W-:Y:S01]  /*7880*/  SHF.L.U32 R67, R73, 0x10, RZ ;  /* 0x0000001049437819 */ /* 0x000fe200000006ff */
[----:B------:R1:W-:Y:S01]  /*7890*/  STS.128 [R116+0x10], R104 ;  /* 0x0000106874007388 */ /* 0x0003e20000000c00 */
[----:B------:R-:W-:Y:S01]  /*78a0*/  FFMA R22, R41, R63, R22 ;  /* 0x0000003f29167223 */ /* 0x000fe20000000016 */
[----:B------:R-:W-:Y:S01]  /*78b0*/  LOP3.LUT R68, R73, 0xffff0000, RZ, 0xc0, !PT ;  /* 0xffff000049447812 */ /* 0x000fe200078ec0ff */
[----:B------:R-:W-:Y:S01]  /*78c0*/  FMUL R26, R38, R30 ;  /* 0x0000001e261a7220 */ /* 0x000fe20000400000 */
[C---:B------:R-:W-:Y:S01]  /*78d0*/  FFMA R27, R41.reuse, R64, R27 ;  /* 0x00000040291b7223 */ /* 0x040fe2000000001b */
[----:B------:R-:W-:Y:S01]  /*78e0*/  SHF.L.U32 R69, R74, 0x10, RZ ;  /* 0x000000104a457819 */ /* 0x000fe200000006ff */
[----:B------:R-:W-:Y:S01]  /*78f0*/  FMUL R31, R38, R31 ;  /* 0x0000001f261f7220 */ /* 0x000fe20000400000 */
[C---:B------:R-:W-:Y:S01]  /*7900*/  FFMA R24, R41.reuse, R65, R24 ;  /* 0x0000004129187223 */ /* 0x040fe20000000018 */
[----:B------:R-:W-:Y:S01]  /*7910*/  LOP3.LUT R70, R74, 0xffff0000, RZ, 0xc0, !PT ;  /* 0xffff00004a467812 */ /* 0x000fe200078ec0ff */
[C---:B------:R-:W-:Y:S01]  /*7920*/  FMUL R28, R38.reuse, R32 ;  /* 0x00000020261c7220 */ /* 0x040fe20000400000 */
[----:B------:R-:W-:Y:S01]  /*7930*/  FFMA R25, R41, R66, R25 ;  /* 0x0000004229197223 */ /* 0x000fe20000000019 */
[----:B------:R-:W-:Y:S01]  /*7940*/  SHF.L.U32 R71, R75, 0x10, RZ ;  /* 0x000000104b477819 */ /* 0x000fe200000006ff */
[C---:B------:R-:W-:Y:S01]  /*7950*/  FMUL R29, R38.reuse, R33 ;  /* 0x00000021261d7220 */ /* 0x040fe20000400000 */
[----:B------:R-:W-:Y:S01]  /*7960*/  FFMA R26, R41, R67, R26 ;  /* 0x00000043291a7223 */ /* 0x000fe2000000001a */
[----:B------:R-:W-:Y:S01]  /*7970*/  LOP3.LUT R72, R75, 0xffff0000, RZ, 0xc0, !PT ;  /* 0xffff00004b487812 */ /* 0x000fe200078ec0ff */
        /* <DEDUP_REMOVED lines=8> */
[----:B------:R-:W-:Y:S01]  /*7a00*/  FFMA R30, R41, R71, R30 ;  /* 0x00000047291e7223 */ /* 0x000fe2000000001e */
[----:B------:R-:W-:Y:S01]  /*7a10*/  F2FP.BF16.F32.PACK_AB R111, R27, R22 ;  /* 0x000000161b6f723e */ /* 0x000fe200000010ff */
[----:B------:R-:W-:Y:S01]  /*7a20*/  FFMA R35, R41, R72, R35 ;  /* 0x0000004829237223 */ /* 0x000fe20000000023 */
[----:B------:R-:W-:Y:S02]  /*7a30*/  F2FP.BF16.F32.PACK_AB R112, R25, R24 ;  /* 0x000000181970723e */ /* 0x000fe400000010ff */
[----:B------:R-:W-:Y:S01]  /*7a40*/  F2FP.BF16.F32.PACK_AB R113, R31, R26 ;  /* 0x0000001a1f71723e */ /* 0x000fe200000010ff */
[----:B------:R1:W-:Y:S01]  /*7a50*/  STS.128 [R117+0x20], R108 ;  /* 0x0000206c75007388 */ /* 0x0003e20000000c00 */
        /* <DEDUP_REMOVED lines=12> */
[----:B------:R-:W-:Y:S02]  /*7b20*/  UIADD3 UR9, UPT, UPT, UR49, 0x20, URZ ;  /* 0x0000002031097890 */ /* 0x000fe4000fffe0ff */
[----:B------:R-:W-:Y:S02]  /*7b30*/  UIADD3 UR8, UPT, UPT, UR47, 0x200, UR4 ;  /* 0x000002002f087890 */ /* 0x000fe4000fffe004 */
[----:B--2---:R-:W-:Y:S03]  /*7b40*/  UIADD3 UR6, UP0, UPT, UR10, 0x680, URZ ;  /* 0x000006800a067890 */ /* 0x004fe6000ff1e0ff */
[----:B------:R-:W-:Y:S01]  /*7b50*/  UMOV UR10, UR50 ;  /* 0x00000032000a7c82 */ /* 0x000fe20008000000 */
[----:B------:R-:W-:Y:S03]  /*7b60*/  UIADD3.X UR7, UPT, UPT, URZ, UR11, URZ, UP0, !UPT ;  /* 0x0000000bff077290 */ /* 0x000fe600087fe4ff */
[----:B------:R-:W-:Y:S06]  /*7b70*/  UMOV UR11, UR36 ;  /* 0x00000024000b7c82 */ /* 0x000fec0008000000 */
[----:B------:R2:W-:Y:S02]  /*7b80*/  UTMASTG.3D [UR8], [UR6] ;  /* 0x00000008060073b5 */ /* 0x0005e40008010000 */
[----:B--2---:R0:W-:Y:S02]  /*7b90*/  UTMACMDFLUSH ;  /* 0x00000000000079b7 */ /* 0x0041e40000000000 */
.L_x_113:
[----:B------:R-:W-:Y:S05]  /*7ba0*/  BSYNC.RECONVERGENT B0 ;  /* 0x0000000000007941 */ /* 0x000fea0003800200 */
.L_x_112:
[----:B------:R-:W-:Y:S01]  /*7bb0*/  UIADD3 UR4, UPT, UPT, UR45, 0x1, URZ ;  /* 0x000000012d047890 */ /* 0x000fe2000fffe0ff */
[----:B------:R-:W-:Y:S03]  /*7bc0*/  BSSY.RECONVERGENT B0, `(.L_x_114) ;  /* 0x0000008000007945 */ /* 0x000fe60003800200 */
[----:B------:R-:W-:Y:S04]  /*7bd0*/  UISETP.NE.AND UP0, UPT, UR4, 0x3, UPT ;  /* 0x000000030400788c */ /* 0x000fe8000bf05270 */
[----:B------:R-:W-:Y:S02]  /*7be0*/  UISETP.EQ.XOR UP1, UPT, UR44, 0x3, !UP0 ;  /* 0x000000032c00788c */ /* 0x000fe4000c722a70 */
[----:B------:R-:W-:Y:S02]  /*7bf0*/  USEL UR46, UR4, URZ, UP0 ;  /* 0x000000ff042e7287 */ /* 0x000fe40008000000 */
[----:B------:R-:W-:Y:S04]  /*7c00*/  USEL UR5, URZ, 0x1, !UP1 ;  /* 0x00000001ff057887 */ /* 0x000fe8000c800000 */
[----:B------:R-:W-:Y:S01]  /*7c10*/  ULOP3.LUT UR55, UR55, UR5, URZ, 0x3c, !UPT ;  /* 0x0000000537377292 */ /* 0x000fe2000f8e3cff */
[----:B------:R-:W-:Y:S11]  /*7c20*/  @P0 BRA `(.L_x_115) ;  /* 0x0000000000040947 */ /* 0x000ff60003800000 */
[----:B------:R-:W-:Y:S04]  /*7c30*/  DEPBAR.LE SB0, 0x1 ;  /* 0x000080400000791a */ /* 0x000fe80000000000 */
.L_x_115:
[----:B------:R-:W-:Y:S05]  /*7c40*/  BSYNC.RECONVERGENT B0 ;  /* 0x0000000000007941 */ /* 0x000fea0003800200 */
.L_x_114:
[----:B------:R-:W-:Y:S01]  /*7c50*/  BAR.SYNC.DEFER_BLOCKING 0x1, 0x80 ;  /* 0x0042000000007b1d */ /* 0x000fe20000010000 */
[----:B------:R-:W-:Y:S01]  /*7c60*/  UISETP.NE.AND UP0, UPT, UR53, -0x2, UPT ;  /* 0xfffffffe3500788c */ /* 0x000fe2000bf05270 */
[----:B------:R-:W-:Y:S08]  /*7c70*/  IADD3 R0, PT, PT, R36, 0x1, RZ ;  /* 0x0000000124007810 */ /* 0x000ff00007ffe0ff */
[----:B------:R-:W-:Y:S05]  /*7c80*/  BRA.U !UP0, `(.L_x_116) ;  /* 0x0000000108287547 */ /* 0x000fea000b800000 */
[----:B------:R-:W-:Y:S01]  /*7c90*/  ISETP.NE.AND P0, PT, R103, RZ, PT ;  /* 0x000000ff6700720c */ /* 0x000fe20003f05270 */
[----:B------:R-:W-:Y:S01]  /*7ca0*/  IMAD.U32 R3, RZ, RZ, UR52 ;  /* 0x00000034ff037e24 */ /* 0x000fe2000f8e00ff */
[----:B------:R-:W-:Y:S01]  /*7cb0*/  UIADD3 UR4, UPT, UPT, UR52, 0x1, URZ ;  /* 0x0000000134047890 */ /* 0x000fe2000fffe0ff */
[----:B------:R-:W-:Y:S03]  /*7cc0*/  IMAD.U32 R2, RZ, RZ, UR54 ;  /* 0x00000036ff027e24 */ /* 0x000fe6000f8e00ff */
[----:B------:R-:W-:Y:S04]  /*7cd0*/  UISETP.NE.AND UP0, UPT, UR4, 0x3, UPT ;  /* 0x000000030400788c */ /* 0x000fe8000bf05270 */
[----:B------:R-:W-:Y:S03]  /*7ce0*/  USEL UR52, UR4, URZ, UP0 ;  /* 0x000000ff04347287 */ /* 0x000fe60008000000 */
[----:B------:R-:W-:Y:S05]  /*7cf0*/  @P0 LEA R3, R3, UR47, 0x3 ;  /* 0x0000002f03030c11 */ /* 0x000fea000f8e18ff */
[----:B------:R-:W-:Y:S05]  /*7d00*/  @P0 VIADD R3, R3, 0x58 ;  /* 0x0000005803030836 */ /* 0x000fea0000000000 */
[----:B------:R-:W-:Y:S04]  /*7d10*/  @P0 PRMT R2, R2, 0x654, R3 ;  /* 0x0000065402020816 */ /* 0x000fe80000000003 */
[----:B------:R2:W-:Y:S03]  /*7d20*/  @P0 SYNCS.ARRIVE.TRANS64.RED.A1T0 RZ, [R2+URZ], RZ ;  /* 0x000000ff02ff09a7 */ /* 0x0005e600081004ff */
.L_x_116:
[----:B------:R-:W-:Y:S01]  /*7d30*/  R2UR UR6, R102 ;  /* 0x00000000660672ca */ /* 0x000fe200000e0000 */
[----:B------:R-:W-:Y:S01]  /*7d40*/  UIADD3 UR53, UPT, UPT, UR53, 0x2, URZ ;  /* 0x0000000235357890 */ /* 0x000fe2000fffe0ff */
[----:B------:R-:W-:Y:S02]  /*7d50*/  R2UR UR5, R86 ;  /* 0x00000000560572ca */ /* 0x000fe400000e0000 */
[----:B------:R-:W-:Y:S02]  /*7d60*/  R2UR UR4, R87 ;  /* 0x00000000570472ca */ /* 0x000fe400000e0000 */
[----:B------:R-:W-:Y:S02]  /*7d70*/  R2UR UR36, R100 ;  /* 0x00000000642472ca */ /* 0x000fe400000e0000 */
[----:B------:R-:W-:Y:S02]  /*7d80*/  ISETP.NE.AND P0, PT, R90, 0x2, PT ;  /* 0x000000025a00780c */ /* 0x000fe40003f05270 */
[----:B------:R-:W-:Y:S02]  /*7d90*/  ISETP.NE.AND P1, PT, R0, 0x4, PT ;  /* 0x000000040000780c */ /* 0x000fe40003f25270 */
[----:B--2---:R-:W-:Y:S01]  /*7da0*/  SEL R2, RZ, 0x1, P0 ;  /* 0x00000001ff027807 */ /* 0x004fe20000000000 */
[----:B------:R-:W-:Y:S01]  /*7db0*/  UISETP.NE.AND UP0, UPT, UR6, URZ, UPT ;  /* 0x000000ff0600728c */ /* 0x000fe2000bf05270 */
[----:B------:R-:W-:Y:S01]  /*7dc0*/  SEL R3, RZ, 0x1, P1 ;  /* 0x00000001ff037807 */ /* 0x000fe20000800000 */
[----:B------:R-:W-:Y:S01]  /*7dd0*/  UIADD3 UR26, UPT, UPT, UR37, UR5, URZ ;  /* 0x00000005251a7290 */ /* 0x000fe2000fffe0ff */
[----:B------:R-:W-:Y:S01]  /*7de0*/  LOP3.LUT R93, R93, R2, RZ, 0x3c, !PT ;  /* 0x000000025d5d7212 */ /* 0x000fe200078e3cff */
[----:B------:R-:W-:Y:S01]  /*7df0*/  UIADD3 UR25, UPT, UPT, UR38, UR4, URZ ;  /* 0x0000000426197290 */ /* 0x000fe2000fffe0ff */
[----:B------:R-:W-:Y:S02]  /*7e00*/  LOP3.LUT R94, R94, R3, RZ, 0x3c, !PT ;  /* 0x000000035e5e7212 */ /* 0x000fe400078e3cff */
[----:B------:R-:W-:Y:S02]  /*7e10*/  SEL R90, R90, RZ, P0 ;  /* 0x000000ff5a5a7207 */ /* 0x000fe40000000000 */
[----:B------:R-:W-:Y:S01]  /*7e20*/  SEL R36, R0, RZ, P1 ;  /* 0x000000ff00247207 */ /* 0x000fe20000800000 */
[----:B------:R-:W-:Y:S06]  /*7e30*/  BRA.U UP0, `(.L_x_117) ;  /* 0xffffffd5007c7547 */ /* 0x000fec000b83ffff */
[----:B------:R-:W-:-:S13]  /*7e40*/  R2UR UR4, R88 ;  /* 0x00000000580472ca */ /* 0x000fda00000e0000 */
[----:B------:R-:W-:-:S09]  /*7e50*/  UISETP.NE.AND UP0, UPT, UR4, URZ, UPT ;  /* 0x000000ff0400728c */ /* 0x000fd2000bf05270 */
[----:B------:R-:W-:Y:S05]  /*7e60*/  BRA.U !UP0, `(.L_x_118) ;  /* 0x0000000108487547 */ /* 0x000fea000b800000 */
[----:B------:R-:W2:Y:S02]  /*7e70*/  LDCU.64 UR4, c[0x0][0x890] ;  /* 0x00011200ff0477ac */ /* 0x000ea40008000a00 */
[----:B--2---:R-:W-:-:S04]  /*7e80*/  UISETP.NE.U32.AND UP0, UPT, UR4, URZ, UPT ;  /* 0x000000ff0400728c */ /* 0x004fc8000bf05070 */
[----:B------:R-:W-:-:S09]  /*7e90*/  UISETP.NE.AND.EX UP0, UPT, UR5, URZ, UPT, UP0 ;  /* 0x000000ff0500728c */ /* 0x000fd2000bf05300 */
[----:B------:R-:W-:Y:S05]  /*7ea0*/  BRA.U UP0, `(.L_x_119) ;  /* 0x00000001000c7547 */ /* 0x000fea000b800000 */
[----:B------:R-:W-:-:S13]  /*7eb0*/  FSETP.NEU.AND P0, PT, R41, RZ, PT ;  /* 0x000000ff2900720b */ /* 0x000fda0003f0d000 */
[----:B------:R-:W-:Y:S05]  /*7ec0*/  @!P0 EXIT ;  /* 0x000000000000894d */ /* 0x000fea0003800000 */
[----:B------:R-:W-:Y:S05]  /*7ed0*/  BRA `(.L_x_118) ;  /* 0x00000000002c7947 */ /* 0x000fea0003800000 */
.L_x_119:
[----:B------:R-:W-:Y:S01]  /*7ee0*/  ISETP.NE.AND P0, PT, R89, RZ, PT ;  /* 0x000000ff5900720c */ /* 0x000fe20003f05270 */
[----:B------:R-:W-:-:S12]  /*7ef0*/  BSSY.RECONVERGENT B0, `(.L_x_118) ;  /* 0x0000009000007945 */ /* 0x000fd80003800200 */
[----:B------:R-:W-:Y:S05]  /*7f00*/  @P0 BRA `(.L_x_120) ;  /* 0x0000000000140947 */ /* 0x000fea0003800000 */
[----:B------:R-:W2:Y:S02]  /*7f10*/  LDCU.64 UR4, c[0x0][0x888] ;  /* 0x00011100ff0477ac */ /* 0x000ea40008000a00 */
[----:B--2---:R-:W-:-:S04]  /*7f20*/  ISETP.NE.U32.AND P0, PT, RZ, UR4, PT ;  /* 0x00000004ff007c0c */ /* 0x004fc8000bf05070 */
[----:B------:R-:W-:-:S13]  /*7f30*/  ISETP.NE.AND.EX P0, PT, RZ, UR5, PT, P0 ;  /* 0x00000005ff007c0c */ /* 0x000fda000bf05300 */
[----:B------:R-:W-:Y:S05]  /*7f40*/  @!P0 EXIT ;  /* 0x000000000000894d */ /* 0x000fea0003800000 */
[----:B------:R-:W-:Y:S05]  /*7f50*/  BRA `(.L_x_121) ;  /* 0x0000000000087947 */ /* 0x000fea0003800000 */
.L_x_120:
[----:B------:R-:W-:-:S13]  /*7f60*/  FSETP.NEU.AND P0, PT, R41, RZ, PT ;  /* 0x000000ff2900720b */ /* 0x000fda0003f0d000 */
[----:B------:R-:W-:Y:S05]  /*7f70*/  @!P0 EXIT ;  /* 0x000000000000894d */ /* 0x000fea0003800000 */
.L_x_121:
[----:B------:R-:W-:Y:S05]  /*7f80*/  BSYNC.RECONVERGENT B0 ;  /* 0x0000000000007941 */ /* 0x000fea0003800200 */
.L_x_118:
[----:B------:R-:W-:Y:S01]  /*7f90*/  ULEA UR4, UR52, UR47, 0x3 ;  /* 0x0000002f34047291 */ /* 0x000fe2000f8e18ff */
[----:B------:R-:W-:-:S04]  /*7fa0*/  DEPBAR.LE SB0, 0x0 ;  /* 0x000080000000791a */ /* 0x000fc80000000000 */
[----:B------:R-:W-:-:S04]  /*7fb0*/  UIADD3 UR4, UPT, UPT, UR4, 0x58, URZ ;  /* 0x0000005804047890 */ /* 0x000fc8000fffe0ff */
[----:B------:R-:W-:-:S09]  /*7fc0*/  UPRMT UR4, UR54, 0x654, UR4 ;  /* 0x0000065436047896 */ /* 0x000fd20008000004 */
[----:B------:R-:W-:Y:S01]  /*7fd0*/  SYNCS.ARRIVE.TRANS64.RED.A1T0 RZ, [UR4], RZ ;  /* 0x000000ffffff79a7 */ /* 0x000fe20008100404 */
[----:B------:R-:W-:Y:S05]  /*7fe0*/  EXIT ;  /* 0x000000000000794d */ /* 0x000fea0003800000 */
.L_x_24:
[----:B--2---:R2:W3:Y:S02]  /*7ff0*/  SYNCS.PHASECHK.TRANS64.TRYWAIT P0, [R3+URZ+0xf0], R2 ;  /* 0x0000f002030075a7 */ /* 0x0044e400080011ff */
[----:B---3--:R-:W-:Y:S05]  /*8000*/  @!P0 NANOSLEEP.SYNCS 0x989680 ;  /* 0x009896800000895d */ /* 0x008fea0003900000 */
[----:B------:R-:W3:Y:S02]  /*8010*/  @!P0 SYNCS.PHASECHK.TRANS64 P0, [R3+URZ+0xf0], R2 ;  /* 0x0000f002030085a7 */ /* 0x000ee400080010ff */
[----:B---3--:R-:W-:Y:S05]  /*8020*/  @!P0 BRA `(.L_x_24) ;  /* 0xfffffffc00f08947 */ /* 0x008fea000383ffff */
[----:B------:R-:W-:Y:S05]  /*8030*/  BRA `(.L_x_122) ;  /* 0xffffff9800387947 */ /* 0x000fea000383ffff */
.L_x_27:
[----:B-1----:R-:W-:-:S07]  /*8040*/  MOV R0, UR33 ;  /* 0x0000002100007c02 */ /* 0x002fce0008000f00 */
.L_x_123:
[----:B-1----:R1:W2:Y:S02]  /*8050*/  SYNCS.PHASECHK.TRANS64.TRYWAIT P0, [R0+URZ+0x20], R3 ;  /* 0x00002003000075a7 */ /* 0x0022a400080011ff */
[----:B--2---:R-:W-:Y:S05]  /*8060*/  @!P0 NANOSLEEP.SYNCS 0x989680 ;  /* 0x009896800000895d */ /* 0x004fea0003900000 */
[----:B------:R-:W2:Y:S02]  /*8070*/  @!P0 SYNCS.PHASECHK.TRANS64 P0, [R0+URZ+0x20], R3 ;  /* 0x00002003000085a7 */ /* 0x000ea400080010ff */
[----:B--2---:R-:W-:Y:S05]  /*8080*/  @!P0 BRA `(.L_x_123) ;  /* 0xfffffffc00f08947 */ /* 0x004fea000383ffff */
[----:B------:R-:W-:Y:S05]  /*8090*/  BRA `(.L_x_26) ;  /* 0xffffff9800807947 */ /* 0x000fea000383ffff */
.L_x_34:
[----:B-1----:R-:W-:-:S07]  /*80a0*/  MOV R0, UR33 ;  /* 0x0000002100007c02 */ /* 0x002fce0008000f00 */
.L_x_124:
[----:B-1----:R1:W2:Y:S02]  /*80b0*/  SYNCS.PHASECHK.TRANS64.TRYWAIT P0, [R0+URZ+0x20], R3 ;  /* 0x00002003000075a7 */ /* 0x0022a400080011ff */
[----:B--2---:R-:W-:Y:S05]  /*80c0*/  @!P0 NANOSLEEP.SYNCS 0x989680 ;  /* 0x009896800000895d */ /* 0x004fea0003900000 */
[----:B------:R-:W2:Y:S02]  /*80d0*/  @!P0 SYNCS.PHASECHK.TRANS64 P0, [R0+URZ+0x20], R3 ;  /* 0x00002003000085a7 */ /* 0x000ea400080010ff */
[----:B--2---:R-:W-:Y:S05]  /*80e0*/  @!P0 BRA `(.L_x_124) ;  /* 0xfffffffc00f08947 */ /* 0x004fea000383ffff */
[----:B------:R-:W-:Y:S05]  /*80f0*/  BRA `(.L_x_33) ;  /* 0xffffff9c00747947 */ /* 0x000fea000383ffff */
.L_x_39:
[----:B-1----:R1:W2:Y:S02]  /*8100*/  SYNCS.PHASECHK.TRANS64.TRYWAIT P0, [R3+URZ+0x80], R0 ;  /* 0x00008000030075a7 */ /* 0x0022a400080011ff */
[----:B--2---:R-:W-:Y:S05]  /*8110*/  @!P0 NANOSLEEP.SYNCS 0x989680 ;  /* 0x009896800000895d */ /* 0x004fea0003900000 */
[----:B------:R-:W2:Y:S02]  /*8120*/  @!P0 SYNCS.PHASECHK.TRANS64 P0, [R3+URZ+0x80], R0 ;  /* 0x00008000030085a7 */ /* 0x000ea400080010ff */
[----:B--2---:R-:W-:Y:S05]  /*8130*/  @!P0 BRA `(.L_x_39) ;  /* 0xfffffffc00f08947 */ /* 0x004fea000383ffff */
[----:B------:R-:W-:Y:S05]  /*8140*/  BRA `(.L_x_125) ;  /* 0xffffffa000487947 */ /* 0x000fea000383ffff */
.L_x_43:
[----:B-1----:R-:W-:-:S07]  /*8150*/  MOV R0, UR4 ;  /* 0x0000000400007c02 */ /* 0x002fce0008000f00 */
.L_x_126:
[----:B-1----:R1:W2:Y:S02]  /*8160*/  SYNCS.PHASECHK.TRANS64.TRYWAIT P0, [R0+URZ], R3 ;  /* 0x00000003000075a7 */ /* 0x0022a400080011ff */
[----:B--2---:R-:W-:Y:S05]  /*8170*/  @!P0 NANOSLEEP.SYNCS 0x989680 ;  /* 0x009896800000895d */ /* 0x004fea0003900000 */
[----:B------:R-:W2:Y:S02]  /*8180*/  @!P0 SYNCS.PHASECHK.TRANS64 P0, [R0+URZ], R3 ;  /* 0x00000003000085a7 */ /* 0x000ea400080010ff */
[----:B--2---:R-:W-:Y:S05]  /*8190*/  @!P0 BRA `(.L_x_126) ;  /* 0xfffffffc00f08947 */ /* 0x004fea000383ffff */
[----:B------:R-:W-:Y:S05]  /*81a0*/  BRA `(.L_x_127) ;  /* 0xffffffa400f47947 */ /* 0x000fea000383ffff */
.L_x_44:
[----:B------:R-:W-:-:S07]  /*81b0*/  MOV R0, UR5 ;  /* 0x0000000500007c02 */ /* 0x000fce0008000f00 */
.L_x_128:
[----:B-1----:R1:W2:Y:S02]  /*81c0*/  SYNCS.PHASECHK.TRANS64.TRYWAIT P0, [R0+URZ], R3 ;  /* 0x00000003000075a7 */ /* 0x0022a400080011ff */
[----:B--2---:R-:W-:Y:S05]  /*81d0*/  @!P0 NANOSLEEP.SYNCS 0x989680 ;  /* 0x009896800000895d */ /* 0x004fea0003900000 */
[----:B------:R-:W2:Y:S02]  /*81e0*/  @!P0 SYNCS.PHASECHK.TRANS64 P0, [R0+URZ], R3 ;  /* 0x00000003000085a7 */ /* 0x000ea400080010ff */
[----:B--2---:R-:W-:Y:S05]  /*81f0*/  @!P0 BRA `(.L_x_128) ;  /* 0xfffffffc00f08947 */ /* 0x004fea000383ffff */
[----:B------:R-:W-:Y:S05]  /*8200*/  BRA `(.L_x_129) ;  /* 0xffffffa800007947 */ /* 0x000fea000383ffff */
.L_x_45:
[----:B------:R-:W-:-:S07]  /*8210*/  MOV R0, UR5 ;  /* 0x0000000500007c02 */ /* 0x000fce0008000f00 */
.L_x_130:
[----:B-1----:R1:W2:Y:S02]  /*8220*/  SYNCS.PHASECHK.TRANS64.TRYWAIT P0, [R0+URZ], R3 ;  /* 0x00000003000075a7 */ /* 0x0022a400080011ff */
[----:B--2---:R-:W-:Y:S05]  /*8230*/  @!P0 NANOSLEEP.SYNCS 0x989680 ;  /* 0x009896800000895d */ /* 0x004fea0003900000 */
[----:B------:R-:W2:Y:S02]  /*8240*/  @!P0 SYNCS.PHASECHK.TRANS64 P0, [R0+URZ], R3 ;  /* 0x00000003000085a7 */ /* 0x000ea400080010ff */
[----:B--2---:R-:W-:Y:S05]  /*8250*/  @!P0 BRA `(.L_x_130) ;  /* 0xfffffffc00f08947 */ /* 0x004fea000383ffff */
[----:B------:R-:W-:Y:S05]  /*8260*/  BRA `(.L_x_131) ;  /* 0xffffffa8000c7947 */ /* 0x000fea000383ffff */
.L_x_48:
[----:B-1----:R1:W2:Y:S02]  /*8270*/  SYNCS.PHASECHK.TRANS64.TRYWAIT P0, [R2+URZ+0xe0], R5 ;  /* 0x0000e005020075a7 */ /* 0x0022a400080011ff */
[----:B--2---:R-:W-:Y:S05]  /*8280*/  @!P0 NANOSLEEP.SYNCS 0x989680 ;  /* 0x009896800000895d */ /* 0x004fea0003900000 */
[----:B------:R-:W2:Y:S02]  /*8290*/  @!P0 SYNCS.PHASECHK.TRANS64 P0, [R2+URZ+0xe0], R5 ;  /* 0x0000e005020085a7 */ /* 0x000ea400080010ff */
[----:B--2---:R-:W-:Y:S05]  /*82a0*/  @!P0 BRA `(.L_x_48) ;  /* 0xfffffffc00f08947 */ /* 0x004fea000383ffff */
[----:B------:R-:W-:Y:S05]  /*82b0*/  BRA `(.L_x_132) ;  /* 0xffffffa800687947 */ /* 0x000fea000383ffff */
.L_x_49:
[----:B------:R-:W-:-:S07]  /*82c0*/  MOV R2, UR4 ;  /* 0x0000000400027c02 */ /* 0x000fce0008000f00 */
.L_x_133:
[----:B-1----:R1:W2:Y:S02]  /*82d0*/  SYNCS.PHASECHK.TRANS64.TRYWAIT P0, [R2+URZ+0x90], R5 ;  /* 0x00009005020075a7 */ /* 0x0022a400080011ff */
[----:B--2---:R-:W-:Y:S05]  /*82e0*/  @!P0 NANOSLEEP.SYNCS 0x989680 ;  /* 0x009896800000895d */ /* 0x004fea0003900000 */
[----:B------:R-:W2:Y:S02]  /*82f0*/  @!P0 SYNCS.PHASECHK.TRANS64 P0, [R2+URZ+0x90], R5 ;  /* 0x00009005020085a7 */ /* 0x000ea400080010ff */
[----:B--2---:R-:W-:Y:S05]  /*8300*/  @!P0 BRA `(.L_x_133) ;  /* 0xfffffffc00f08947 */ /* 0x004fea000383ffff */
[----:B------:R-:W-:Y:S05]  /*8310*/  BRA `(.L_x_134) ;  /* 0xffffffa800787947 */ /* 0x000fea000383ffff */
.L_x_50:
[----:B-1----:R1:W2:Y:S02]  /*8320*/  SYNCS.PHASECHK.TRANS64.TRYWAIT P1, [R2+URZ+0x80], R5 ;  /* 0x00008005020075a7 */ /* 0x0022a400080211ff */
[----:B--2---:R-:W-:Y:S05]  /*8330*/  @!P1 NANOSLEEP.SYNCS 0x989680 ;  /* 0x009896800000995d */ /* 0x004fea0003900000 */
[----:B------:R-:W2:Y:S02]  /*8340*/  @!P1 SYNCS.PHASECHK.TRANS64 P1, [R2+URZ+0x80], R5 ;  /* 0x00008005020095a7 */ /* 0x000ea400080210ff */
[----:B--2---:R-:W-:Y:S05]  /*8350*/  @!P1 BRA `(.L_x_50) ;  /* 0xfffffffc00f09947 */ /* 0x004fea000383ffff */
[----:B------:R-:W-:Y:S05]  /*8360*/  BRA `(.L_x_135) ;  /* 0xffffffa800a87947 */ /* 0x000fea000383ffff */
.L_x_53:
[----:B------:R-:W-:-:S07]  /*8370*/  MOV R0, UR4 ;  /* 0x0000000400007c02 */ /* 0x000fce0008000f00 */
.L_x_136:
[----:B-1----:R1:W2:Y:S02]  /*8380*/  SYNCS.PHASECHK.TRANS64.TRYWAIT P0, [R0+URZ+0x90], R3 ;  /* 0x00009003000075a7 */ /* 0x0022a400080011ff */
[----:B--2---:R-:W-:Y:S05]  /*8390*/  @!P0 NANOSLEEP.SYNCS 0x989680 ;  /* 0x009896800000895d */ /* 0x004fea0003900000 */
[----:B------:R-:W2:Y:S02]  /*83a0*/  @!P0 SYNCS.PHASECHK.TRANS64 P0, [R0+URZ+0x90], R3 ;  /* 0x00009003000085a7 */ /* 0x000ea400080010ff */
[----:B--2---:R-:W-:Y:S05]  /*83b0*/  @!P0 BRA `(.L_x_136) ;  /* 0xfffffffc00f08947 */ /* 0x004fea000383ffff */
[----:B------:R-:W-:Y:S05]  /*83c0*/  BRA `(.L_x_52) ;  /* 0xffffffa800fc7947 */ /* 0x000fea000383ffff */
.L_x_60:
[----:B-1----:R1:W2:Y:S02]  /*83d0*/  SYNCS.PHASECHK.TRANS64.TRYWAIT P1, [R0+URZ+0x80], R5 ;  /* 0x00008005000075a7 */ /* 0x0022a400080211ff */
[----:B--2---:R-:W-:Y:S05]  /*83e0*/  @!P1 NANOSLEEP.SYNCS 0x989680 ;  /* 0x009896800000995d */ /* 0x004fea0003900000 */
[----:B------:R-:W2:Y:S02]  /*83f0*/  @!P1 SYNCS.PHASECHK.TRANS64 P1, [R0+URZ+0x80], R5 ;  /* 0x00008005000095a7 */ /* 0x000ea400080210ff */
[----:B--2---:R-:W-:Y:S05]  /*8400*/  @!P1 BRA `(.L_x_60) ;  /* 0xfffffffc00f09947 */ /* 0x004fea000383ffff */
[----:B------:R-:W-:Y:S05]  /*8410*/  BRA `(.L_x_137) ;  /* 0xffffffb000907947 */ /* 0x000fea000383ffff */
.L_x_61:
[----:B------:R-:W-:-:S07]  /*8420*/  MOV R3, UR45 ;  /* 0x0000002d00037c02 */ /* 0x000fce0008000f00 */
.L_x_138:
[----:B-1----:R1:W2:Y:S02]  /*8430*/  SYNCS.PHASECHK.TRANS64.TRYWAIT P0, [R3+URZ+0xc0], R0 ;  /* 0x0000c000030075a7 */ /* 0x0022a400080011ff */
[----:B--2---:R-:W-:Y:S05]  /*8440*/  @!P0 NANOSLEEP.SYNCS 0x989680 ;  /* 0x009896800000895d */ /* 0x004fea0003900000 */
[----:B------:R-:W2:Y:S02]  /*8450*/  @!P0 SYNCS.PHASECHK.TRANS64 P0, [R3+URZ+0xc0], R0 ;  /* 0x0000c000030085a7 */ /* 0x000ea400080010ff */
[----:B--2---:R-:W-:Y:S05]  /*8460*/  @!P0 BRA `(.L_x_138) ;  /* 0xfffffffc00f08947 */ /* 0x004fea000383ffff */
[----:B------:R-:W-:Y:S05]  /*8470*/  BRA `(.L_x_139) ;  /* 0xffffffb000c87947 */ /* 0x000fea000383ffff */
.L_x_64:
[----:B------:R-:W-:Y:S07]  /*8480*/  MOV R0, UR7 ;  /* 0x0000000700007c02 */ /* 0x000fee0008000f00 */
.L_x_140:
[----:B-1----:R1:W2:Y:S02]  /*8490*/  SYNCS.PHASECHK.TRANS64.TRYWAIT P0, [R0+URZ], R3 ;  /* 0x00000003000075a7 */ /* 0x0022a400080011ff */
[----:B--2---:R-:W-:Y:S05]  /*84a0*/  @!P0 NANOSLEEP.SYNCS 0x989680 ;  /* 0x009896800000895d */ /* 0x004fea0003900000 */
[----:B------:R-:W2:Y:S02]  /*84b0*/  @!P0 SYNCS.PHASECHK.TRANS64 P0, [R0+URZ], R3 ;  /* 0x00000003000085a7 */ /* 0x000ea400080010ff */
[----:B--2---:R-:W-:Y:S05]  /*84c0*/  @!P0 BRA `(.L_x_140) ;  /* 0xfffffffc00f08947 */ /* 0x004fea000383ffff */
[----:B------:R-:W-:Y:S05]  /*84d0*/  BRA `(.L_x_63) ;  /* 0xffffffb000e47947 */ /* 0x000fea000383ffff */
.L_x_67:
[----:B------:R-:W-:-:S07]  /*84e0*/  MOV R0, UR4 ;  /* 0x0000000400007c02 */ /* 0x000fce0008000f00 */
.L_x_141:
[----:B--2---:R2:W4:Y:S02]  /*84f0*/  SYNCS.PHASECHK.TRANS64.TRYWAIT P0, [R0+URZ], R3 ;  /* 0x00000003000075a7 */ /* 0x00452400080011ff */
[----:B----4-:R-:W-:Y:S05]  /*8500*/  @!P0 NANOSLEEP.SYNCS 0x989680 ;  /* 0x009896800000895d */ /* 0x010fea0003900000 */
[----:B------:R-:W4:Y:S02]  /*8510*/  @!P0 SYNCS.PHASECHK.TRANS64 P0, [R0+URZ], R3 ;  /* 0x00000003000085a7 */ /* 0x000f2400080010ff */
[----:B----4-:R-:W-:Y:S05]  /*8520*/  @!P0 BRA `(.L_x_141) ;  /* 0xfffffffc00f08947 */ /* 0x010fea000383ffff */
[----:B------:R-:W-:Y:S05]  /*8530*/  BRA `(.L_x_142) ;  /* 0xffffffb800107947 */ /* 0x000fea000383ffff */
.L_x_68:
[----:B------:R-:W-:-:S07]  /*8540*/  MOV R0, UR5 ;  /* 0x0000000500007c02 */ /* 0x000fce0008000f00 */
.L_x_143:
[----:B-1----:R1:W2:Y:S02]  /*8550*/  SYNCS.PHASECHK.TRANS64.TRYWAIT P0, [R0+URZ], R3 ;  /* 0x00000003000075a7 */ /* 0x0022a400080011ff */
[----:B--2---:R-:W-:Y:S05]  /*8560*/  @!P0 NANOSLEEP.SYNCS 0x989680 ;  /* 0x009896800000895d */ /* 0x004fea0003900000 */
[----:B------:R-:W2:Y:S02]  /*8570*/  @!P0 SYNCS.PHASECHK.TRANS64 P0, [R0+URZ], R3 ;  /* 0x00000003000085a7 */ /* 0x000ea400080010ff */
[----:B--2---:R-:W-:Y:S05]  /*8580*/  @!P0 BRA `(.L_x_143) ;  /* 0xfffffffc00f08947 */ /* 0x004fea000383ffff */
[----:B------:R-:W-:Y:S05]  /*8590*/  BRA `(.L_x_144) ;  /* 0xffffffb8001c7947 */ /* 0x000fea000383ffff */
.L_x_69:
[----:B------:R-:W-:-:S07]  /*85a0*/  MOV R0, UR5 ;  /* 0x0000000500007c02 */ /* 0x000fce0008000f00 */
.L_x_145:
[----:B-1----:R1:W2:Y:S02]  /*85b0*/  SYNCS.PHASECHK.TRANS64.TRYWAIT P0, [R0+URZ], R3 ;  /* 0x00000003000075a7 */ /* 0x0022a400080011ff */
[----:B--2---:R-:W-:Y:S05]  /*85c0*/  @!P0 NANOSLEEP.SYNCS 0x989680 ;  /* 0x009896800000895d */ /* 0x004fea0003900000 */
[----:B------:R-:W2:Y:S02]  /*85d0*/  @!P0 SYNCS.PHASECHK.TRANS64 P0, [R0+URZ], R3 ;  /* 0x00000003000085a7 */ /* 0x000ea400080010ff */
[----:B--2---:R-:W-:Y:S05]  /*85e0*/  @!P0 BRA `(.L_x_145) ;  /* 0xfffffffc00f08947 */ /* 0x004fea000383ffff */
[----:B------:R-:W-:Y:S05]  /*85f0*/  BRA `(.L_x_146) ;  /* 0xffffffb800287947 */ /* 0x000fea000383ffff */
.L_x_70:
[----:B------:R-:W-:-:S07]  /*8600*/  MOV R0, UR4 ;  /* 0x0000000400007c02 */ /* 0x000fce0008000f00 */
.L_x_147:
[----:B-1----:R1:W2:Y:S02]  /*8610*/  SYNCS.PHASECHK.TRANS64.TRYWAIT P0, [R0+URZ], R3 ;  /* 0x00000003000075a7 */ /* 0x0022a400080011ff */
[----:B--2---:R-:W-:Y:S05]  /*8620*/  @!P0 NANOSLEEP.SYNCS 0x989680 ;  /* 0x009896800000895d */ /* 0x004fea0003900000 */
[----:B------:R-:W2:Y:S02]  /*8630*/  @!P0 SYNCS.PHASECHK.TRANS64 P0, [R0+URZ], R3 ;  /* 0x00000003000085a7 */ /* 0x000ea400080010ff */
[----:B--2---:R-:W-:Y:S05]  /*8640*/  @!P0 BRA `(.L_x_147) ;  /* 0xfffffffc00f08947 */ /* 0x004fea000383ffff */
[----:B------:R-:W-:Y:S05]  /*8650*/  BRA `(.L_x_148) ;  /* 0xffffffb800347947 */ /* 0x000fea000383ffff */
.L_x_75:
[----:B---3--:R3:W1:Y:S02]  /*8660*/  SYNCS.PHASECHK.TRANS64.TRYWAIT P0, [R12+URZ+0x80], R9 ;  /* 0x000080090c0075a7 */ /* 0x00866400080011ff */
[----:B-1----:R-:W-:Y:S05]  /*8670*/  @!P0 NANOSLEEP.SYNCS 0x989680 ;  /* 0x009896800000895d */ /* 0x002fea0003900000 */
[----:B------:R-:W1:Y:S02]  /*8680*/  @!P0 SYNCS.PHASECHK.TRANS64 P0, [R12+URZ+0x80], R9 ;  /* 0x000080090c0085a7 */ /* 0x000e6400080010ff */
[----:B-1----:R-:W-:Y:S05]  /*8690*/  @!P0 BRA `(.L_x_75) ;  /* 0xfffffffc00f08947 */ /* 0x002fea000383ffff */
[----:B------:R-:W-:Y:S05]  /*86a0*/  BRA `(.L_x_149) ;  /* 0xffffffbc00447947 */ /* 0x000fea000383ffff */
.L_x_78:
[----:B------:R-:W-:Y:S07]  /*86b0*/  MOV R0, UR24 ;  /* 0x0000001800007c02 */ /* 0x000fee0008000f00 */
.L_x_150:
[----:B-1----:R1:W2:Y:S02]  /*86c0*/  SYNCS.PHASECHK.TRANS64.TRYWAIT P2, [R0+URZ+0x78], R9 ;  /* 0x00007809000075a7 */ /* 0x0022a400080411ff */
[----:B--2---:R-:W-:Y:S05]  /*86d0*/  @!P2 NANOSLEEP.SYNCS 0x989680 ;  /* 0x009896800000a95d */ /* 0x004fea0003900000 */
[----:B------:R-:W2:Y:S02]  /*86e0*/  @!P2 SYNCS.PHASECHK.TRANS64 P2, [R0+URZ+0x78], R9 ;  /* 0x000078090000a5a7 */ /* 0x000ea400080410ff */
[----:B--2---:R-:W-:Y:S05]  /*86f0*/  @!P2 BRA `(.L_x_150) ;  /* 0xfffffffc00f0a947 */ /* 0x004fea000383ffff */
[----:B------:R-:W-:Y:S05]  /*8700*/  BRA `(.L_x_77) ;  /* 0xffffffc000a87947 */ /* 0x000fea000383ffff */
.L_x_81:
[----:B------:R-:W-:Y:S07]  /*8710*/  MOV R0, UR4 ;  /* 0x0000000400007c02 */ /* 0x000fee0008000f00 */
.L_x_151:
[----:B-1----:R1:W2:Y:S02]  /*8720*/  SYNCS.PHASECHK.TRANS64.TRYWAIT P0, [R0+URZ+0x58], R9 ;  /* 0x00005809000075a7 */ /* 0x0022a400080011ff */
[----:B--2---:R-:W-:Y:S05]  /*8730*/  @!P0 NANOSLEEP.SYNCS 0x989680 ;  /* 0x009896800000895d */ /* 0x004fea0003900000 */
[----:B------:R-:W2:Y:S02]  /*8740*/  @!P0 SYNCS.PHASECHK.TRANS64 P0, [R0+URZ+0x58], R9 ;  /* 0x00005809000085a7 */ /* 0x000ea400080010ff */
[----:B--2---:R-:W-:Y:S05]  /*8750*/  @!P0 BRA `(.L_x_151) ;  /* 0xfffffffc00f08947 */ /* 0x004fea000383ffff */
[----:B------:R-:W-:Y:S05]  /*8760*/  BRA `(.L_x_152) ;  /* 0xffffffc400087947 */ /* 0x000fea000383ffff */
.L_x_82:
[----:B------:R-:W-:Y:S07]  /*8770*/  MOV R9, UR5 ;  /* 0x0000000500097c02 */ /* 0x000fee0008000f00 */
.L_x_153:
[----:B-1----:R1:W2:Y:S02]  /*8780*/  SYNCS.PHASECHK.TRANS64.TRYWAIT P0, [R9+URZ+0x58], R0 ;  /* 0x00005800090075a7 */ /* 0x0022a400080011ff */
[----:B--2---:R-:W-:Y:S05]  /*8790*/  @!P0 NANOSLEEP.SYNCS 0x989680 ;  /* 0x009896800000895d */ /* 0x004fea0003900000 */
[----:B------:R-:W2:Y:S02]  /*87a0*/  @!P0 SYNCS.PHASECHK.TRANS64 P0, [R9+URZ+0x58], R0 ;  /* 0x00005800090085a7 */ /* 0x000ea400080010ff */
[----:B--2---:R-:W-:Y:S05]  /*87b0*/  @!P0 BRA `(.L_x_153) ;  /* 0xfffffffc00f08947 */ /* 0x004fea000383ffff */
[----:B------:R-:W-:Y:S05]  /*87c0*/  BRA `(.L_x_154) ;  /* 0xffffffc400647947 */ /* 0x000fea000383ffff */
.L_x_84:
[----:B------:R-:W-:-:S07]  /*87d0*/  MOV R0, UR4 ;  /* 0x0000000400007c02 */ /* 0x000fce0008000f00 */
.L_x_155:
[----:B-1----:R1:W2:Y:S02]  /*87e0*/  SYNCS.PHASECHK.TRANS64.TRYWAIT P0, [R0+URZ], R3 ;  /* 0x00000003000075a7 */ /* 0x0022a400080011ff */
[----:B--2---:R-:W-:Y:S05]  /*87f0*/  @!P0 NANOSLEEP.SYNCS 0x989680 ;  /* 0x009896800000895d */ /* 0x004fea0003900000 */
[----:B------:R-:W2:Y:S02]  /*8800*/  @!P0 SYNCS.PHASECHK.TRANS64 P0, [R0+URZ], R3 ;  /* 0x00000003000085a7 */ /* 0x000ea400080010ff */
[----:B--2---:R-:W-:Y:S05]  /*8810*/  @!P0 BRA `(.L_x_155) ;  /* 0xfffffffc00f08947 */ /* 0x004fea000383ffff */
[----:B------:R-:W-:Y:S05]  /*8820*/  BRA `(.L_x_156) ;  /* 0xffffffc400f47947 */ /* 0x000fea000383ffff */
.L_x_85:
[----:B------:R-:W-:-:S07]  /*8830*/  MOV R0, UR5 ;  /* 0x0000000500007c02 */ /* 0x000fce0008000f00 */
.L_x_157:
[----:B-1----:R1:W2:Y:S02]  /*8840*/  SYNCS.PHASECHK.TRANS64.TRYWAIT P0, [R0+URZ], R3 ;  /* 0x00000003000075a7 */ /* 0x0022a400080011ff */
[----:B--2---:R-:W-:Y:S05]  /*8850*/  @!P0 NANOSLEEP.SYNCS 0x989680 ;  /* 0x009896800000895d */ /* 0x004fea0003900000 */
[----:B------:R-:W2:Y:S02]  /*8860*/  @!P0 SYNCS.PHASECHK.TRANS64 P0, [R0+URZ], R3 ;  /* 0x00000003000085a7 */ /* 0x000ea400080010ff */
[----:B--2---:R-:W-:Y:S05]  /*8870*/  @!P0 BRA `(.L_x_157) ;  /* 0xfffffffc00f08947 */ /* 0x004fea000383ffff */
[----:B------:R-:W-:Y:S05]  /*8880*/  BRA `(.L_x_158) ;  /* 0xffffffc800007947 */ /* 0x000fea000383ffff */
.L_x_87:
[----:B-1----:R1:W2:Y:S02]  /*8890*/  SYNCS.PHASECHK.TRANS64.TRYWAIT P0, [R0+URZ+0x80], R3 ;  /* 0x00008003000075a7 */ /* 0x0022a400080011ff */
[----:B--2---:R-:W-:Y:S05]  /*88a0*/  @!P0 NANOSLEEP.SYNCS 0x989680 ;  /* 0x009896800000895d */ /* 0x004fea0003900000 */
[----:B------:R-:W2:Y:S02]  /*88b0*/  @!P0 SYNCS.PHASECHK.TRANS64 P0, [R0+URZ+0x80], R3 ;  /* 0x00008003000085a7 */ /* 0x000ea400080010ff */
[----:B--2---:R-:W-:Y:S05]  /*88c0*/  @!P0 BRA `(.L_x_87) ;  /* 0xfffffffc00f08947 */ /* 0x004fea000383ffff */
[----:B------:R-:W-:Y:S05]  /*88d0*/  BRA `(.L_x_159) ;  /* 0xffffffc800e87947 */ /* 0x000fea000383ffff */
.L_x_97:
[----:B-1----:R1:W3:Y:S02]  /*88e0*/  SYNCS.PHASECHK.TRANS64.TRYWAIT P1, [R0+URZ+0x40], R5 ;  /* 0x00004005000075a7 */ /* 0x0022e400080211ff */
[----:B---3--:R-:W-:Y:S05]  /*88f0*/  @!P1 NANOSLEEP.SYNCS 0x989680 ;  /* 0x009896800000995d */ /* 0x008fea0003900000 */
[----:B------:R-:W3:Y:S02]  /*8900*/  @!P1 SYNCS.PHASECHK.TRANS64 P1, [R0+URZ+0x40], R5 ;  /* 0x00004005000095a7 */ /* 0x000ee400080210ff */
[----:B---3--:R-:W-:Y:S05]  /*8910*/  @!P1 BRA `(.L_x_97) ;  /* 0xfffffffc00f09947 */ /* 0x008fea000383ffff */
[----:B------:R-:W-:Y:S05]  /*8920*/  BRA `(.L_x_96) ;  /* 0xffffffd800887947 */ /* 0x000fea000383ffff */
.L_x_99:
[----:B-1----:R1:W4:Y:S02]  /*8930*/  SYNCS.PHASECHK.TRANS64.TRYWAIT P0, [R108+URZ+0xa0], R3 ;  /* 0x0000a0036c0075a7 */ /* 0x00232400080011ff */
[----:B----4-:R-:W-:Y:S05]  /*8940*/  @!P0 NANOSLEEP.SYNCS 0x989680 ;  /* 0x009896800000895d */ /* 0x010fea0003900000 */
[----:B------:R-:W4:Y:S02]  /*8950*/  @!P0 SYNCS.PHASECHK.TRANS64 P0, [R108+URZ+0xa0], R3 ;  /* 0x0000a0036c0085a7 */ /* 0x000f2400080010ff */
[----:B----4-:R-:W-:Y:S05]  /*8960*/  @!P0 BRA `(.L_x_99) ;  /* 0xfffffffc00f08947 */ /* 0x010fea000383ffff */
[----:B------:R-:W-:Y:S05]  /*8970*/  BRA `(.L_x_98) ;  /* 0xffffffd800c07947 */ /* 0x000fea000383ffff */
.L_x_110:
[----:B--2---:R2:W4:Y:S02]  /*8980*/  SYNCS.PHASECHK.TRANS64.TRYWAIT P0, [R2+URZ+0x40], R5 ;  /* 0x00004005020075a7 */ /* 0x00452400080011ff */
[----:B----4-:R-:W-:Y:S05]  /*8990*/  @!P0 NANOSLEEP.SYNCS 0x989680 ;  /* 0x009896800000895d */ /* 0x010fea0003900000 */
[----:B------:R-:W4:Y:S02]  /*89a0*/  @!P0 SYNCS.PHASECHK.TRANS64 P0, [R2+URZ+0x40], R5 ;  /* 0x00004005020085a7 */ /* 0x000f2400080010ff */
[----:B----4-:R-:W-:Y:S05]  /*89b0*/  @!P0 BRA `(.L_x_110) ;  /* 0xfffffffc00f08947 */ /* 0x010fea000383ffff */
[----:B------:R-:W-:Y:S05]  /*89c0*/  BRA `(.L_x_109) ;  /* 0xffffffe400b07947 */ /* 0x000fea000383ffff */
        .weak           $__internal_0_$__cuda_sm10x_tcgen05_guardrail_trap_col_being_dealloced_not_returned_by_alloc
        .type           $__internal_0_$__cuda_sm10x_tcgen05_guardrail_trap_col_being_dealloced_not_returned_by_alloc,@function
        .size           $__internal_0_$__cuda_sm10x_tcgen05_guardrail_trap_col_being_dealloced_not_returned_by_alloc,($__internal_1_$__cuda_sm10x_tcgen05_guardrail_trap_phase_invalid_during_alloc - $__internal_0_$__cuda_sm10x_tcgen05_guardrail_trap_col_being_dealloced_not_returned_by_alloc)
$__internal_0_$__cuda_sm10x_tcgen05_guardrail_trap_col_being_dealloced_not_returned_by_alloc:
[----:B------:R-:W-:Y:S05]  /*89d0*/  BPT.TRAP 0x1 ;  /* 0x000000040000795c */ /* 0x000fea0000300000 */
[----:B------:R-:W-:-:S04]  /*89e0*/  HFMA2 R3, -RZ, RZ, 0, 0 ;  /* 0x00000000ff037431 */ /* 0x000fc800000001ff */
[----:B------:R-:W-:Y:S05]  /*89f0*/  RET.REL.NODEC R2 `(_ZN7cutlass13device_kernelINS_4gemm6kernel13GemmUniversalIN4cute5tupleIJiiiiEEENS1_10collective13CollectiveMmaINS1_35MainloopSm100TmaUmmaWarpSpecializedILi4ELi2ELi4ENS5_IJNS4_1CILi1EEENSA_ILi4EEESB_EEEEENS5_IJNSA_ILi128EEENSA_ILi64EEESF_EEENS_10bfloat16_tENS5_IJlSB_lEEESI_SJ_NS4_8TiledMMAINS4_8MMA_AtomIJNS4_20SM100_MMA_F16BF16_SSISI_SI_fLi128ELi64ELNS4_4UMMA5MajorE0ELSO_0ELNSN_7ScaleInE0ELSP_0EEEEEENS4_6LayoutINS5_IJSB_SB_SB_EEENS5_IJNSA_ILi0EEESU_SU_EEEEENS5_IJNS4_10UnderscoreESX_SX_EEEEENS4_23SM90_TMA_LOAD_MULTICASTENS4_14ComposedLayoutINS4_7SwizzleILi3ELi4ELi3EEENS4_18smem_ptr_flag_bitsILi16EEENSS_INS5_IJNSA_ILi8EEESG_EEENS5_IJSG_SB_EEEEEEEvNS4_8identityENS4_13SM90_TMA_LOADES1A_vS1B_EENS_8epilogue10collective18CollectiveEpilogueINS1E_23Sm100TmaWarpSpecializedILi3ELi2ELi32ELb1ELb0EEEJSH_NS5_IJNSS_ISF_SB_EENSS_INSA_ILi32EEESB_EEEEESI_SJ_SI_SJ_NS1E_6fusion15FusionCallbacksIS1I_NS1N_17LinearCombinationISI_fSI_fLNS_15FloatRoundStyleE2EEESH_S1M_JEEENS4_5SM1004TMEM4LOAD26SM100_TMEM_LOAD_32dp32b32xES1C_NS11_INS12_ILi2ELi4ELi3EEES15_NSS_INS5_IJS16_S1K_EEENS5_IJS1K_SB_EEEEEEENS4_39AutoVectorizingCopyWithAssumedAlignmentILi128EEENS4_14SM90_TMA_STOREES21_S23_S23_EEEvvEEEEvNT_6ParamsE) ;  /* 0xffffff7402807950 */ /* 0x000fea0003c3ffff */
        .weak           $__internal_1_$__cuda_sm10x_tcgen05_guardrail_trap_phase_invalid_during_alloc
        .type           $__internal_1_$__cuda_sm10x_tcgen05_guardrail_trap_phase_invalid_during_alloc,@function
        .size           $__internal_1_$__cuda_sm10x_tcgen05_guardrail_trap_phase_invalid_during_alloc,($__internal_2_$__cuda_sm10x_tcgen05_guardrail_trap_unallocated_columns_being_dealloced - $__internal_1_$__cuda_sm10x_tcgen05_guardrail_trap_phase_invalid_during_alloc)
$__internal_1_$__cuda_sm10x_tcgen05_guardrail_trap_phase_invalid_during_alloc:
[----:B------:R-:W-:Y:S05]  /*8a00*/  BPT.TRAP 0x1 ;  /* 0x000000040000795c */ /* 0x000fea0000300000 */
[----:B------:R-:W-:-:S04]  /*8a10*/  MOV R5, 0x0 ;  /* 0x0000000000057802 */ /* 0x000fc80000000f00 */
[----:B------:R-:W-:Y:S05]  /*8a20*/  RET.REL.NODEC R4 `(_ZN7cutlass13device_kernelINS_4gemm6kernel13GemmUniversalIN4cute5tupleIJiiiiEEENS1_10collective13CollectiveMmaINS1_35MainloopSm100TmaUmmaWarpSpecializedILi4ELi2ELi4ENS5_IJNS4_1CILi1EEENSA_ILi4EEESB_EEEEENS5_IJNSA_ILi128EEENSA_ILi64EEESF_EEENS_10bfloat16_tENS5_IJlSB_lEEESI_SJ_NS4_8TiledMMAINS4_8MMA_AtomIJNS4_20SM100_MMA_F16BF16_SSISI_SI_fLi128ELi64ELNS4_4UMMA5MajorE0ELSO_0ELNSN_7ScaleInE0ELSP_0EEEEEENS4_6LayoutINS5_IJSB_SB_SB_EEENS5_IJNSA_ILi0EEESU_SU_EEEEENS5_IJNS4_10UnderscoreESX_SX_EEEEENS4_23SM90_TMA_LOAD_MULTICASTENS4_14ComposedLayoutINS4_7SwizzleILi3ELi4ELi3EEENS4_18smem_ptr_flag_bitsILi16EEENSS_INS5_IJNSA_ILi8EEESG_EEENS5_IJSG_SB_EEEEEEEvNS4_8identityENS4_13SM90_TMA_LOADES1A_vS1B_EENS_8epilogue10collective18CollectiveEpilogueINS1E_23Sm100TmaWarpSpecializedILi3ELi2ELi32ELb1ELb0EEEJSH_NS5_IJNSS_ISF_SB_EENSS_INSA_ILi32EEESB_EEEEESI_SJ_SI_SJ_NS1E_6fusion15FusionCallbacksIS1I_NS1N_17LinearCombinationISI_fSI_fLNS_15FloatRoundStyleE2EEESH_S1M_JEEENS4_5SM1004TMEM4LOAD26SM100_TMEM_LOAD_32dp32b32xES1C_NS11_INS12_ILi2ELi4ELi3EEES15_NSS_INS5_IJS16_S1K_EEENS5_IJS1K_SB_EEEEEEENS4_39AutoVectorizingCopyWithAssumedAlignmentILi128EEENS4_14SM90_TMA_STOREES21_S23_S23_EEEvvEEEEvNT_6ParamsE) ;  /* 0xffffff7404747950 */ /* 0x000fea0003c3ffff */
        .weak           $__internal_2_$__cuda_sm10x_tcgen05_guardrail_trap_unallocated_columns_being_dealloced
        .type           $__internal_2_$__cuda_sm10x_tcgen05_guardrail_trap_unallocated_columns_being_dealloced,@function
        .size           $__internal_2_$__cuda_sm10x_tcgen05_guardrail_trap_unallocated_columns_being_dealloced,(.L_x_161 - $__internal_2_$__cuda_sm10x_tcgen05_guardrail_trap_unallocated_columns_being_dealloced)
$__internal_2_$__cuda_sm10x_tcgen05_guardrail_trap_unallocated_columns_being_dealloced:
[----:B------:R-:W-:Y:S05]  /*8a30*/  BPT.TRAP 0x1 ;  /* 0x000000040000795c */ /* 0x000fea0000300000 */
[----:B------:R-:W-:-:S04]  /*8a40*/  HFMA2 R3, -RZ, RZ, 0, 0 ;  /* 0x00000000ff037431 */ /* 0x000fc800000001ff */
[----:B------:R-:W-:Y:S05]  /*8a50*/  RET.REL.NODEC R2 `(_ZN7cutlass13device_kernelINS_4gemm6kernel13GemmUniversalIN4cute5tupleIJiiiiEEENS1_10collective13CollectiveMmaINS1_35MainloopSm100TmaUmmaWarpSpecializedILi4ELi2ELi4ENS5_IJNS4_1CILi1EEENSA_ILi4EEESB_EEEEENS5_IJNSA_ILi128EEENSA_ILi64EEESF_EEENS_10bfloat16_tENS5_IJlSB_lEEESI_SJ_NS4_8TiledMMAINS4_8MMA_AtomIJNS4_20SM100_MMA_F16BF16_SSISI_SI_fLi128ELi64ELNS4_4UMMA5MajorE0ELSO_0ELNSN_7ScaleInE0ELSP_0EEEEEENS4_6LayoutINS5_IJSB_SB_SB_EEENS5_IJNSA_ILi0EEESU_SU_EEEEENS5_IJNS4_10UnderscoreESX_SX_EEEEENS4_23SM90_TMA_LOAD_MULTICASTENS4_14ComposedLayoutINS4_7SwizzleILi3ELi4ELi3EEENS4_18smem_ptr_flag_bitsILi16EEENSS_INS5_IJNSA_ILi8EEESG_EEENS5_IJSG_SB_EEEEEEEvNS4_8identityENS4_13SM90_TMA_LOADES1A_vS1B_EENS_8epilogue10collective18CollectiveEpilogueINS1E_23Sm100TmaWarpSpecializedILi3ELi2ELi32ELb1ELb0EEEJSH_NS5_IJNSS_ISF_SB_EENSS_INSA_ILi32EEESB_EEEEESI_SJ_SI_SJ_NS1E_6fusion15FusionCallbacksIS1I_NS1N_17LinearCombinationISI_fSI_fLNS_15FloatRoundStyleE2EEESH_S1M_JEEENS4_5SM1004TMEM4LOAD26SM100_TMEM_LOAD_32dp32b32xES1C_NS11_INS12_ILi2ELi4ELi3EEES15_NSS_INS5_IJS16_S1K_EEENS5_IJS1K_SB_EEEEEEENS4_39AutoVectorizingCopyWithAssumedAlignmentILi128EEENS4_14SM90_TMA_STOREES21_S23_S23_EEEvvEEEEvNT_6ParamsE) ;  /* 0xffffff7402687950 */ /* 0x000fea0003c3ffff */
.L_x_160:
[----:B------:R-:W-:-:S00]  /*8a60*/  BRA `(.L_x_160) ;  /* 0xfffffffc00fc7947 */ /* 0x000fc0000383ffff */
[----:B------:R-:W-:-:S00]  /*8a70*/  NOP ;  /* 0x0000000000007918 */ /* 0x000fc00000000000 */
        /* <DEDUP_REMOVED lines=8> */
.L_x_161:


//--------------------- .nv.global.init           --------------------------
	.section	.nv.global.init,"aw",@progbits
.nv.global.init:
	.type		$str$27,@object
	.size		$str$27,($str$28 - $str$27)
$str$27:
        /*0000*/ 	.byte	0x28, 0x61, 0x64, 0x64, 0x72, 0x65, 0x73, 0x73, 0x20, 0x26, 0x20, 0x6d, 0x61, 0x73, 0x6b, 0x29
        /*0010*/ 	.byte	0x20, 0x3d, 0x3d, 0x20, 0x30, 0x00
	.type		$str$28,@object
	.size		$str$28,($str$26 - $str$28)
$str$28:
        /*0016*/ 	.byte	0x2f, 0x74, 0x6d, 0x70, 0x2f, 0x63, 0x75, 0x74, 0x6c, 0x61, 0x73, 0x73, 0x5f, 0x73, 0x77, 0x65
        /*0026*/ 	.byte	0x65, 0x70, 0x5f, 0x73, 0x72, 0x63, 0x2f, 0x69, 0x6e, 0x63, 0x6c, 0x75, 0x64, 0x65, 0x2f, 0x63
        /*0036*/ 	.byte	0x75, 0x74, 0x65, 0x2f, 0x70, 0x6f, 0x69, 0x6e, 0x74, 0x65, 0x72, 0x5f, 0x66, 0x6c, 0x61, 0x67
        /*0046*/ 	.byte	0x67, 0x65, 0x64, 0x2e, 0x68, 0x70, 0x70, 0x00
	.type		$str$26,@object
	.size		$str$26,($str$25 - $str$26)
$str$26:
        /*004e*/ 	.byte	0x2f, 0x74, 0x6d, 0x70, 0x2f, 0x63, 0x75, 0x74, 0x6c, 0x61, 0x73, 0x73, 0x5f, 0x73, 0x77, 0x65
        /*005e*/ 	.byte	0x65, 0x70, 0x5f, 0x73, 0x72, 0x63, 0x2f, 0x69, 0x6e, 0x63, 0x6c, 0x75, 0x64, 0x65, 0x2f, 0x63
        /*006e*/ 	.byte	0x75, 0x74, 0x65, 0x2f, 0x61, 0x74, 0x6f, 0x6d, 0x2f, 0x63, 0x6f, 0x70, 0x79, 0x5f, 0x74, 0x72
        /*007e*/ 	.byte	0x61, 0x69, 0x74, 0x73, 0x5f, 0x73, 0x6d, 0x31, 0x30, 0x30, 0x2e, 0x68, 0x70, 0x70, 0x00
	.type		$str$25,@object
	.size		$str$25,(__unnamed_1 - $str$25)
$str$25:
        /*008d*/ 	.byte	0x28, 0x28, 0x75, 0x69, 0x6e, 0x74, 0x33, 0x32, 0x5f, 0x74, 0x28, 0x74, 0x68, 0x72, 0x65, 0x61
        /*009d*/ 	.byte	0x64, 0x49, 0x64, 0x78, 0x2e, 0x78, 0x29, 0x20, 0x2f, 0x20, 0x33, 0x32, 0x29, 0x20, 0x25, 0x20
        /*00ad*/ 	.byte	0x34, 0x29, 0x20, 0x3d, 0x3d, 0x20, 0x28, 0x28, 0x28, 0x74, 0x6d, 0x65, 0x6d, 0x5f, 0x61, 0x64
        /*00bd*/ 	.byte	0x64, 0x72, 0x20, 0x3e, 0x3e, 0x20, 0x31, 0x36, 0x29, 0x20, 0x2f, 0x20, 0x33, 0x32, 0x29, 0x20
        /*00cd*/ 	.byte	0x25, 0x20, 0x34, 0x29, 0x00
	.type		__unnamed_1,@object
	.size		__unnamed_1,(__unnamed_2 - __unnamed_1)
__unnamed_1:
        /*00d2*/ 	.byte	0x61, 0x75, 0x74, 0x6f, 0x20, 0x63, 0x75, 0x74, 0x65, 0x3a, 0x3a, 0x61, 0x73, 0x5f, 0x70, 0x6f
        /* <DEDUP_REMOVED lines=24> */
        /*0262*/ 	.byte	0x34, 0x30, 0x39, 0x36, 0x3e, 0x3e, 0x3e, 0x3e, 0x5d, 0x00
	.type		__unnamed_2,@object
	.size		__unnamed_2,(.L_2 - __unnamed_2)
__unnamed_2:
        /* <DEDUP_REMOVED lines=42> */
        /*050c*/ 	.byte	0x3e, 0x3e, 0x5d, 0x00
.L_2:


//--------------------- .nv.shared._ZN7cutlass13device_kernelINS_4gemm6kernel13GemmUniversalIN4cute5tupleIJiiiiEEENS1_10collective13CollectiveMmaINS1_35MainloopSm100TmaUmmaWarpSpecializedILi4ELi2ELi4ENS5_IJNS4_1CILi1EEENSA_ILi4EEESB_EEEEENS5_IJNSA_ILi128EEENSA_ILi64EEESF_EEENS_10bfloat16_tENS5_IJlSB_lEEESI_SJ_NS4_8TiledMMAINS4_8MMA_AtomIJNS4_20SM100_MMA_F16BF16_SSISI_SI_fLi128ELi64ELNS4_4UMMA5MajorE0ELSO_0ELNSN_7ScaleInE0ELSP_0EEEEEENS4_6LayoutINS5_IJSB_SB_SB_EEENS5_IJNSA_ILi0EEESU_SU_EEEEENS5_IJNS4_10UnderscoreESX_SX_EEEEENS4_23SM90_TMA_LOAD_MULTICASTENS4_14ComposedLayoutINS4_7SwizzleILi3ELi4ELi3EEENS4_18smem_ptr_flag_bitsILi16EEENSS_INS5_IJNSA_ILi8EEESG_EEENS5_IJSG_SB_EEEEEEEvNS4_8identityENS4_13SM90_TMA_LOADES1A_vS1B_EENS_8epilogue10collective18CollectiveEpilogueINS1E_23Sm100TmaWarpSpecializedILi3ELi2ELi32ELb1ELb0EEEJSH_NS5_IJNSS_ISF_SB_EENSS_INSA_ILi32EEESB_EEEEESI_SJ_SI_SJ_NS1E_6fusion15FusionCallbacksIS1I_NS1N_17LinearCombinationISI_fSI_fLNS_15FloatRoundStyleE2EEESH_S1M_JEEENS4_5SM1004TMEM4LOAD26SM100_TMEM_LOAD_32dp32b32xES1C_NS11_INS12_ILi2ELi4ELi3EEES15_NSS_INS5_IJS16_S1K_EEENS5_IJS1K_SB_EEEEEEENS4_39AutoVectorizingCopyWithAssumedAlignmentILi128EEENS4_14SM90_TMA_STOREES21_S23_S23_EEEvvEEEEvNT_6ParamsE --------------------------
	.section	.nv.shared._ZN7cutlass13device_kernelINS_4gemm6kernel13GemmUniversalIN4cute5tupleIJiiiiEEENS1_10collective13CollectiveMmaINS1_35MainloopSm100TmaUmmaWarpSpecializedILi4ELi2ELi4ENS5_IJNS4_1CILi1EEENSA_ILi4EEESB_EEEEENS5_IJNSA_ILi128EEENSA_ILi64EEESF_EEENS_10bfloat16_tENS5_IJlSB_lEEESI_SJ_NS4_8TiledMMAINS4_8MMA_AtomIJNS4_20SM100_MMA_F16BF16_SSISI_SI_fLi128ELi64ELNS4_4UMMA5MajorE0ELSO_0ELNSN_7ScaleInE0ELSP_0EEEEEENS4_6LayoutINS5_IJSB_SB_SB_EEENS5_IJNSA_ILi0EEESU_SU_EEEEENS5_IJNS4_10UnderscoreESX_SX_EEEEENS4_23SM90_TMA_LOAD_MULTICASTENS4_14ComposedLayoutINS4_7SwizzleILi3ELi4ELi3EEENS4_18smem_ptr_flag_bitsILi16EEENSS_INS5_IJNSA_ILi8EEESG_EEENS5_IJSG_SB_EEEEEEEvNS4_8identityENS4_13SM90_TMA_LOADES1A_vS1B_EENS_8epilogue10collective18CollectiveEpilogueINS1E_23Sm100TmaWarpSpecializedILi3ELi2ELi32ELb1ELb0EEEJSH_NS5_IJNSS_ISF_SB_EENSS_INSA_ILi32EEESB_EEEEESI_SJ_SI_SJ_NS1E_6fusion15FusionCallbacksIS1I_NS1N_17LinearCombinationISI_fSI_fLNS_15FloatRoundStyleE2EEESH_S1M_JEEENS4_5SM1004TMEM4LOAD26SM100_TMEM_LOAD_32dp32b32xES1C_NS11_INS12_ILi2ELi4ELi3EEES15_NSS_INS5_IJS16_S1K_EEENS5_IJS1K_SB_EEEEEEENS4_39AutoVectorizingCopyWithAssumedAlignmentILi128EEENS4_14SM90_TMA_STOREES21_S23_S23_EEEvvEEEEvNT_6ParamsE,"aw",@nobits
	.sectionflags	@""
	.align	16
	.zero		1024


//--------------------- .nv.shared.reserved.0     --------------------------
	.section	.nv.shared.reserved.0,"aw",@nobits
	.weak		__nv_reservedSMEM_offset_0_alias
	.size		__nv_reservedSMEM_offset_0_alias, 0, 64
	.other		__nv_reservedSMEM_offset_0_alias,@"STO_CUDA_RESERVED_SHARED STV_DEFAULT"
__nv_reservedSMEM_offset_0_alias:
	.zero		0
.nv.shared.reserved.0:
	.zero		64
	.weak		__nv_reservedSMEM_tcgen05_partition
	.type		__nv_reservedSMEM_tcgen05_partition,@object
	.size		__nv_reservedSMEM_tcgen05_partition,(.L_0 - __nv_reservedSMEM_tcgen05_partition)
__nv_reservedSMEM_tcgen05_partition:
	.zero		32
.L_0:


//--------------------- .nv.global                --------------------------
	.section	.nv.global,"aw",@nobits
.nv.global:
	.type		_ZN40_INTERNAL_a89ca269_4_k_cu_2a4c47f0_334704cute1_E,@object
	.size		_ZN40_INTERNAL_a89ca269_4_k_cu_2a4c47f0_334704cute1_E,(_ZN40_INTERNAL_a89ca269_4_k_cu_2a4c47f0_334704cuda3std3__45__cpo6cbeginE - _ZN40_INTERNAL_a89ca269_4_k_cu_2a4c47f0_334704cute1_E)
_ZN40_INTERNAL_a89ca269_4_k_cu_2a4c47f0_334704cute1_E:
	.zero		1
	.type		_ZN40_INTERNAL_a89ca269_4_k_cu_2a4c47f0_334704cuda3std3__45__cpo6cbeginE,@object
	.size		_ZN40_INTERNAL_a89ca269_4_k_cu_2a4c47f0_334704cuda3std3__45__cpo6cbeginE,(_ZN40_INTERNAL_a89ca269_4_k_cu_2a4c47f0_334704cuda3std3__48in_placeE - _ZN40_INTERNAL_a89ca269_4_k_cu_2a4c47f0_334704cuda3std3__45__cpo6cbeginE)
_ZN40_INTERNAL_a89ca269_4_k_cu_2a4c47f0_334704cuda3std3__45__cpo6cbeginE:
	.zero		1
	.type		_ZN40_INTERNAL_a89ca269_4_k_cu_2a4c47f0_334704cuda3std3__48in_placeE,@object
	.size		_ZN40_INTERNAL_a89ca269_4_k_cu_2a4c47f0_334704cuda3std3__48in_placeE,(_ZN40_INTERNAL_a89ca269_4_k_cu_2a4c47f0_334704cuda3std6ranges3__45__cpo9iter_moveE - _ZN40_INTERNAL_a89ca269_4_k_cu_2a4c47f0_334704cuda3std3__48in_placeE)
_ZN40_INTERNAL_a89ca269_4_k_cu_2a4c47f0_334704cuda3std3__48in_placeE:
	.zero		1
	.type		_ZN40_INTERNAL_a89ca269_4_k_cu_2a4c47f0_334704cuda3std6ranges3__45__cpo9iter_moveE,@object
	.size		_ZN40_INTERNAL_a89ca269_4_k_cu_2a4c47f0_334704cuda3std6ranges3__45__cpo9iter_moveE,(_ZN40_INTERNAL_a89ca269_4_k_cu_2a4c47f0_334704cuda3std3__45__cpo5beginE - _ZN40_INTERNAL_a89ca269_4_k_cu_2a4c47f0_334704cuda3std6ranges3__45__cpo9iter_moveE)
_ZN40_INTERNAL_a89ca269_4_k_cu_2a4c47f0_334704cuda3std6ranges3__45__cpo9iter_moveE:
	.zero		1
	.type		_ZN40_INTERNAL_a89ca269_4_k_cu_2a4c47f0_334704cuda3std3__45__cpo5beginE,@object
	.size		_ZN40_INTERNAL_a89ca269_4_k_cu_2a4c47f0_334704cuda3std3__45__cpo5beginE,(_ZN40_INTERNAL_a89ca269_4_k_cu_2a4c47f0_334704cuda3std3__442_GLOBAL__N__a89ca269_4_k_cu_2a4c47f0_334706ignoreE - _ZN40_INTERNAL_a89ca269_4_k_cu_2a4c47f0_334704cuda3std3__45__cpo5beginE)
_ZN40_INTERNAL_a89ca269_4_k_cu_2a4c47f0_334704cuda3std3__45__cpo5beginE:
	.zero		1
	.type		_ZN40_INTERNAL_a89ca269_4_k_cu_2a4c47f0_334704cuda3std3__442_GLOBAL__N__a89ca269_4_k_cu_2a4c47f0_334706ignoreE,@object
	.size		_ZN40_INTERNAL_a89ca269_4_k_cu_2a4c47f0_334704cuda3std3__442_GLOBAL__N__a89ca269_4_k_cu_2a4c47f0_334706ignoreE,(_ZN40_INTERNAL_a89ca269_4_k_cu_2a4c47f0_334704cute7productE - _ZN40_INTERNAL_a89ca269_4_k_cu_2a4c47f0_334704cuda3std3__442_GLOBAL__N__a89ca269_4_k_cu_2a4c47f0_334706ignoreE)
_ZN40_INTERNAL_a89ca269_4_k_cu_2a4c47f0_334704cuda3std3__442_GLOBAL__N__a89ca269_4_k_cu_2a4c47f0_334706ignoreE:
	.zero		1
	.type		_ZN40_INTERNAL_a89ca269_4_k_cu_2a4c47f0_334704cute7productE,@object
	.size		_ZN40_INTERNAL_a89ca269_4_k_cu_2a4c47f0_334704cute7productE,(_ZN40_INTERNAL_a89ca269_4_k_cu_2a4c47f0_334704cuda3std3__45__cpo3endE - _ZN40_INTERNAL_a89ca269_4_k_cu_2a4c47f0_334704cute7productE)
_ZN40_INTERNAL_a89ca269_4_k_cu_2a4c47f0_334704cute7productE:
	.zero		1
	.type		_ZN40_INTERNAL_a89ca269_4_k_cu_2a4c47f0_334704cuda3std3__45__cpo3endE,@object
	.size		_ZN40_INTERNAL_a89ca269_4_k_cu_2a4c47f0_334704cuda3std3__45__cpo3endE,(_ZN40_INTERNAL_a89ca269_4_k_cu_2a4c47f0_334704cuda3std3__419piecewise_constructE - _ZN40_INTERNAL_a89ca269_4_k_cu_2a4c47f0_334704cuda3std3__45__cpo3endE)
_ZN40_INTERNAL_a89ca269_4_k_cu_2a4c47f0_334704cuda3std3__45__cpo3endE:
	.zero		1
	.type		_ZN40_INTERNAL_a89ca269_4_k_cu_2a4c47f0_334704cuda3std3__419piecewise_constructE,@object
	.size		_ZN40_INTERNAL_a89ca269_4_k_cu_2a4c47f0_334704cuda3std3__419piecewise_constructE,(_ZN40_INTERNAL_a89ca269_4_k_cu_2a4c47f0_334704cuda3std3__45__cpo4cendE - _ZN40_INTERNAL_a89ca269_4_k_cu_2a4c47f0_334704cuda3std3__419piecewise_constructE)
_ZN40_INTERNAL_a89ca269_4_k_cu_2a4c47f0_334704cuda3std3__419piecewise_constructE:
	.zero		1
	.type		_ZN40_INTERNAL_a89ca269_4_k_cu_2a4c47f0_334704cuda3std3__45__cpo4cendE,@object
	.size		_ZN40_INTERNAL_a89ca269_4_k_cu_2a4c47f0_334704cuda3std3__45__cpo4cendE,(_ZN40_INTERNAL_a89ca269_4_k_cu_2a4c47f0_334704cuda3std6ranges3__45__cpo4swapE - _ZN40_INTERNAL_a89ca269_4_k_cu_2a4c47f0_334704cuda3std3__45__cpo4cendE)
_ZN40_INTERNAL_a89ca269_4_k_cu_2a4c47f0_334704cuda3std3__45__cpo4cendE:
	.zero		1
	.type		_ZN40_INTERNAL_a89ca269_4_k_cu_2a4c47f0_334704cuda3std6ranges3__45__cpo4swapE,@object
	.size		_ZN40_INTERNAL_a89ca269_4_k_cu_2a4c47f0_334704cuda3std6ranges3__45__cpo4swapE,(.L_10 - _ZN40_INTERNAL_a89ca269_4_k_cu_2a4c47f0_334704cuda3std6ranges3__45__cpo4swapE)
_ZN40_INTERNAL_a89ca269_4_k_cu_2a4c47f0_334704cuda3std6ranges3__45__cpo4swapE:
	.zero		1
.L_10:


//--------------------- .nv.constant0._ZN7cutlass13device_kernelINS_4gemm6kernel13GemmUniversalIN4cute5tupleIJiiiiEEENS1_10collective13CollectiveMmaINS1_35MainloopSm100TmaUmmaWarpSpecializedILi4ELi2ELi4ENS5_IJNS4_1CILi1EEENSA_ILi4EEESB_EEEEENS5_IJNSA_ILi128EEENSA_ILi64EEESF_EEENS_10bfloat16_tENS5_IJlSB_lEEESI_SJ_NS4_8TiledMMAINS4_8MMA_AtomIJNS4_20SM100_MMA_F16BF16_SSISI_SI_fLi128ELi64ELNS4_4UMMA5MajorE0ELSO_0ELNSN_7ScaleInE0ELSP_0EEEEEENS4_6LayoutINS5_IJSB_SB_SB_EEENS5_IJNSA_ILi0EEESU_SU_EEEEENS5_IJNS4_10UnderscoreESX_SX_EEEEENS4_23SM90_TMA_LOAD_MULTICASTENS4_14ComposedLayoutINS4_7SwizzleILi3ELi4ELi3EEENS4_18smem_ptr_flag_bitsILi16EEENSS_INS5_IJNSA_ILi8EEESG_EEENS5_IJSG_SB_EEEEEEEvNS4_8identityENS4_13SM90_TMA_LOADES1A_vS1B_EENS_8epilogue10collective18CollectiveEpilogueINS1E_23Sm100TmaWarpSpecializedILi3ELi2ELi32ELb1ELb0EEEJSH_NS5_IJNSS_ISF_SB_EENSS_INSA_ILi32EEESB_EEEEESI_SJ_SI_SJ_NS1E_6fusion15FusionCallbacksIS1I_NS1N_17LinearCombinationISI_fSI_fLNS_15FloatRoundStyleE2EEESH_S1M_JEEENS4_5SM1004TMEM4LOAD26SM100_TMEM_LOAD_32dp32b32xES1C_NS11_INS12_ILi2ELi4ELi3EEES15_NSS_INS5_IJS16_S1K_EEENS5_IJS1K_SB_EEEEEEENS4_39AutoVectorizingCopyWithAssumedAlignmentILi128EEENS4_14SM90_TMA_STOREES21_S23_S23_EEEvvEEEEvNT_6ParamsE --------------------------
	.section	.nv.constant0._ZN7cutlass13device_kernelINS_4gemm6kernel13GemmUniversalIN4cute5tupleIJiiiiEEENS1_10collective13CollectiveMmaINS1_35MainloopSm100TmaUmmaWarpSpecializedILi4ELi2ELi4ENS5_IJNS4_1CILi1EEENSA_ILi4EEESB_EEEEENS5_IJNSA_ILi128EEENSA_ILi64EEESF_EEENS_10bfloat16_tENS5_IJlSB_lEEESI_SJ_NS4_8TiledMMAINS4_8MMA_AtomIJNS4_20SM100_MMA_F16BF16_SSISI_SI_fLi128ELi64ELNS4_4UMMA5MajorE0ELSO_0ELNSN_7ScaleInE0ELSP_0EEEEEENS4_6LayoutINS5_IJSB_SB_SB_EEENS5_IJNSA_ILi0EEESU_SU_EEEEENS5_IJNS4_10UnderscoreESX_SX_EEEEENS4_23SM90_TMA_LOAD_MULTICASTENS4_14ComposedLayoutINS4_7SwizzleILi3ELi4ELi3EEENS4_18smem_ptr_flag_bitsILi16EEENSS_INS5_IJNSA_ILi8EEESG_EEENS5_IJSG_SB_EEEEEEEvNS4_8identityENS4_13SM90_TMA_LOADES1A_vS1B_EENS_8epilogue10collective18CollectiveEpilogueINS1E_23Sm100TmaWarpSpecializedILi3ELi2ELi32ELb1ELb0EEEJSH_NS5_IJNSS_ISF_SB_EENSS_INSA_ILi32EEESB_EEEEESI_SJ_SI_SJ_NS1E_6fusion15FusionCallbacksIS1I_NS1N_17LinearCombinationISI_fSI_fLNS_15FloatRoundStyleE2EEESH_S1M_JEEENS4_5SM1004TMEM4LOAD26SM100_TMEM_LOAD_32dp32b32xES1C_NS11_INS12_ILi2ELi4ELi3EEES15_NSS_INS5_IJS16_S1K_EEENS5_IJS1K_SB_EEEEEEENS4_39AutoVectorizingCopyWithAssumedAlignmentILi128EEENS4_14SM90_TMA_STOREES21_S23_S23_EEEvvEEEEvNT_6ParamsE,"a",@progbits
	.sectionflags	@""
	.align	4
.nv.constant0._ZN7cutlass13device_kernelINS_4gemm6kernel13GemmUniversalIN4cute5tupleIJiiiiEEENS1_10collective13CollectiveMmaINS1_35MainloopSm100TmaUmmaWarpSpecializedILi4ELi2ELi4ENS5_IJNS4_1CILi1EEENSA_ILi4EEESB_EEEEENS5_IJNSA_ILi128EEENSA_ILi64EEESF_EEENS_10bfloat16_tENS5_IJlSB_lEEESI_SJ_NS4_8TiledMMAINS4_8MMA_AtomIJNS4_20SM100_MMA_F16BF16_SSISI_SI_fLi128ELi64ELNS4_4UMMA5MajorE0ELSO_0ELNSN_7ScaleInE0ELSP_0EEEEEENS4_6LayoutINS5_IJSB_SB_SB_EEENS5_IJNSA_ILi0EEESU_SU_EEEEENS5_IJNS4_10UnderscoreESX_SX_EEEEENS4_23SM90_TMA_LOAD_MULTICASTENS4_14ComposedLayoutINS4_7SwizzleILi3ELi4ELi3EEENS4_18smem_ptr_flag_bitsILi16EEENSS_INS5_IJNSA_ILi8EEESG_EEENS5_IJSG_SB_EEEEEEEvNS4_8identityENS4_13SM90_TMA_LOADES1A_vS1B_EENS_8epilogue10collective18CollectiveEpilogueINS1E_23Sm100TmaWarpSpecializedILi3ELi2ELi32ELb1ELb0EEEJSH_NS5_IJNSS_ISF_SB_EENSS_INSA_ILi32EEESB_EEEEESI_SJ_SI_SJ_NS1E_6fusion15FusionCallbacksIS1I_NS1N_17LinearCombinationISI_fSI_fLNS_15FloatRoundStyleE2EEESH_S1M_JEEENS4_5SM1004TMEM4LOAD26SM100_TMEM_LOAD_32dp32b32xES1C_NS11_INS12_ILi2ELi4ELi3EEES15_NSS_INS5_IJS16_S1K_EEENS5_IJS1K_SB_EEEEEEENS4_39AutoVectorizingCopyWithAssumedAlignmentILi128EEENS4_14SM90_TMA_STOREES21_S23_S23_EEEvvEEEEvNT_6ParamsE:
	.zero		2944


//--------------------- SYMBOLS --------------------------

	.type		.nv.reservedSmem.offset0,@object
	.size		.nv.reservedSmem.offset0,0x4
	.type		.nv.reservedSmem.cap,@object
	.size		.nv.reservedSmem.cap,0x4
	.type		__assertfail,@function
